	.target	sm_100a

	.elftype	@"ET_EXEC"


//--------------------- .note.nv.tkinfo           --------------------------
	.section	.note.nv.tkinfo,"",@"SHT_NOTE"
	.sectionflags	@"SHF_NOTE_NV_TKINFO"
	.tkinfo
        /*0018*/ 	.word	0x00000002
        /*0030*/ 	.string	""
        /*0030*/ 	.string	"ptxas"
        /*0030*/ 	.string	"Cuda compilation tools, release 13.0, V13.0.88"
        /*0030*/ 	.string	"Build cuda_13.0.r13.0/compiler.36424714_0"
        /*0030*/ 	.string	"-arch sm_100a -m 64 "



//--------------------- .note.nv.cuinfo           --------------------------
	.section	.note.nv.cuinfo,"",@"SHT_NOTE"
	.sectionflags	@"SHF_NOTE_NV_CUINFO"
        /*0018*/ 	.short	0x0002
        /*001a*/ 	.short	0x0064
        /*001c*/ 	.short	0x0082
	.zero		2


//--------------------- .nv.info                  --------------------------
	.section	.nv.info,"",@"SHT_CUDA_INFO"
	.align	4


	//----- nvinfo : EIATTR_REGCOUNT
	.align		4
        /*0000*/ 	.byte	0x04, 0x2f
        /*0002*/ 	.short	(.L_19 - .L_18)
	.align		4
.L_18:
        /*0004*/ 	.word	index@(_ZN7cutlass13device_kernelINS_4gemm6kernel13GemmUniversalIN4cute5tupleIJiiiiEEENS1_10collective13CollectiveMmaINS1_35MainloopSm100TmaUmmaWarpSpecializedILi4ELi2ELi4ENS5_IJNS4_1CILi1EEENSA_ILi2EEESB_EEEEENS5_IJNSA_ILi64EEENSA_ILi256EEENSA_ILi32EEEEEENS_10tfloat32_tENS5_IJlSB_lEEESJ_SK_NS4_8TiledMMAINS4_8MMA_AtomIJNS4_17SM100_MMA_TF32_SSISJ_SJ_fLi64ELi256ELNS4_4UMMA5MajorE0ELSP_0ELNSO_7ScaleInE0ELSQ_0EEEEEENS4_6LayoutINS5_IJSB_SB_SB_EEENS5_IJNSA_ILi0EEESV_SV_EEEEENS5_IJNS4_10UnderscoreESY_SY_EEEEENS4_23SM90_TMA_LOAD_MULTICASTENS4_14ComposedLayoutINS4_7SwizzleILi3ELi4ELi3EEENS4_18smem_ptr_flag_bitsILi32EEENST_INS5_IJNSA_ILi8EEESH_EEENS5_IJSH_SB_EEEEEEEvNS4_8identityENS4_13SM90_TMA_LOADES1B_vS1C_EENS_8epilogue10collective18CollectiveEpilogueINS1F_23Sm100TmaWarpSpecializedILi4ELi2ELi16ELb1ELb0EEEJSI_NS5_IJNST_ISF_SB_EENST_ISH_SB_EEEEESJ_SK_SJ_SK_NS1F_6fusion15FusionCallbacksIS1J_NS1N_17LinearCombinationISJ_fSJ_fLNS_15FloatRoundStyleE2EEESI_S1M_JEEENS4_5SM1004TMEM4LOAD26SM100_TMEM_LOAD_16dp128b8xES1D_S1B_NS4_17SM75_U32x4_LDSM_NENS4_14SM90_TMA_STOREES1B_NS4_17SM90_U32x4_STSM_NENS4_39AutoVectorizingCopyWithAssumedAlignmentILi128EEEEEEvvEEEEvNT_6ParamsE)
        /*0008*/ 	.word	0x00000060


	//----- nvinfo : EIATTR_FRAME_SIZE
	.align		4
.L_19:
        /*000c*/ 	.byte	0x04, 0x11
        /*000e*/ 	.short	(.L_21 - .L_20)
	.align		4
.L_20:
        /*0010*/ 	.word	index@($__internal_2_$__cuda_sm10x_tcgen05_guardrail_trap_unallocated_columns_being_dealloced)
        /*0014*/ 	.word	0x00000000


	//----- nvinfo : EIATTR_FRAME_SIZE
	.align		4
.L_21:
        /*0018*/ 	.byte	0x04, 0x11
        /*001a*/ 	.short	(.L_23 - .L_22)
	.align		4
.L_22:
        /*001c*/ 	.word	index@($__internal_1_$__cuda_sm10x_tcgen05_guardrail_trap_phase_invalid_during_alloc)
        /*0020*/ 	.word	0x00000000


	//----- nvinfo : EIATTR_FRAME_SIZE
	.align		4
.L_23:
        /*0024*/ 	.byte	0x04, 0x11
        /*0026*/ 	.short	(.L_25 - .L_24)
	.align		4
.L_24:
        /*0028*/ 	.word	index@($__internal_0_$__cuda_sm10x_tcgen05_guardrail_trap_col_being_dealloced_not_returned_by_alloc)
        /*002c*/ 	.word	0x00000000


	//----- nvinfo : EIATTR_FRAME_SIZE
	.align		4
.L_25:
        /*0030*/ 	.byte	0x04, 0x11
        /*0032*/ 	.short	(.L_27 - .L_26)
	.align		4
.L_26:
        /*0034*/ 	.word	index@(_ZN7cutlass13device_kernelINS_4gemm6kernel13GemmUniversalIN4cute5tupleIJiiiiEEENS1_10collective13CollectiveMmaINS1_35MainloopSm100TmaUmmaWarpSpecializedILi4ELi2ELi4ENS5_IJNS4_1CILi1EEENSA_ILi2EEESB_EEEEENS5_IJNSA_ILi64EEENSA_ILi256EEENSA_ILi32EEEEEENS_10tfloat32_tENS5_IJlSB_lEEESJ_SK_NS4_8TiledMMAINS4_8MMA_AtomIJNS4_17SM100_MMA_TF32_SSISJ_SJ_fLi64ELi256ELNS4_4UMMA5MajorE0ELSP_0ELNSO_7ScaleInE0ELSQ_0EEEEEENS4_6LayoutINS5_IJSB_SB_SB_EEENS5_IJNSA_ILi0EEESV_SV_EEEEENS5_IJNS4_10UnderscoreESY_SY_EEEEENS4_23SM90_TMA_LOAD_MULTICASTENS4_14ComposedLayoutINS4_7SwizzleILi3ELi4ELi3EEENS4_18smem_ptr_flag_bitsILi32EEENST_INS5_IJNSA_ILi8EEESH_EEENS5_IJSH_SB_EEEEEEEvNS4_8identityENS4_13SM90_TMA_LOADES1B_vS1C_EENS_8epilogue10collective18CollectiveEpilogueINS1F_23Sm100TmaWarpSpecializedILi4ELi2ELi16ELb1ELb0EEEJSI_NS5_IJNST_ISF_SB_EENST_ISH_SB_EEEEESJ_SK_SJ_SK_NS1F_6fusion15FusionCallbacksIS1J_NS1N_17LinearCombinationISJ_fSJ_fLNS_15FloatRoundStyleE2EEESI_S1M_JEEENS4_5SM1004TMEM4LOAD26SM100_TMEM_LOAD_16dp128b8xES1D_S1B_NS4_17SM75_U32x4_LDSM_NENS4_14SM90_TMA_STOREES1B_NS4_17SM90_U32x4_STSM_NENS4_39AutoVectorizingCopyWithAssumedAlignmentILi128EEEEEEvvEEEEvNT_6ParamsE)
        /*0038*/ 	.word	0x00000000


	//----- nvinfo : EIATTR_MIN_STACK_SIZE
	.align		4
.L_27:
        /*003c*/ 	.byte	0x04, 0x12
        /*003e*/ 	.short	(.L_29 - .L_28)
	.align		4
.L_28:
        /*0040*/ 	.word	index@(_ZN7cutlass13device_kernelINS_4gemm6kernel13GemmUniversalIN4cute5tupleIJiiiiEEENS1_10collective13CollectiveMmaINS1_35MainloopSm100TmaUmmaWarpSpecializedILi4ELi2ELi4ENS5_IJNS4_1CILi1EEENSA_ILi2EEESB_EEEEENS5_IJNSA_ILi64EEENSA_ILi256EEENSA_ILi32EEEEEENS_10tfloat32_tENS5_IJlSB_lEEESJ_SK_NS4_8TiledMMAINS4_8MMA_AtomIJNS4_17SM100_MMA_TF32_SSISJ_SJ_fLi64ELi256ELNS4_4UMMA5MajorE0ELSP_0ELNSO_7ScaleInE0ELSQ_0EEEEEENS4_6LayoutINS5_IJSB_SB_SB_EEENS5_IJNSA_ILi0EEESV_SV_EEEEENS5_IJNS4_10UnderscoreESY_SY_EEEEENS4_23SM90_TMA_LOAD_MULTICASTENS4_14ComposedLayoutINS4_7SwizzleILi3ELi4ELi3EEENS4_18smem_ptr_flag_bitsILi32EEENST_INS5_IJNSA_ILi8EEESH_EEENS5_IJSH_SB_EEEEEEEvNS4_8identityENS4_13SM90_TMA_LOADES1B_vS1C_EENS_8epilogue10collective18CollectiveEpilogueINS1F_23Sm100TmaWarpSpecializedILi4ELi2ELi16ELb1ELb0EEEJSI_NS5_IJNST_ISF_SB_EENST_ISH_SB_EEEEESJ_SK_SJ_SK_NS1F_6fusion15FusionCallbacksIS1J_NS1N_17LinearCombinationISJ_fSJ_fLNS_15FloatRoundStyleE2EEESI_S1M_JEEENS4_5SM1004TMEM4LOAD26SM100_TMEM_LOAD_16dp128b8xES1D_S1B_NS4_17SM75_U32x4_LDSM_NENS4_14SM90_TMA_STOREES1B_NS4_17SM90_U32x4_STSM_NENS4_39AutoVectorizingCopyWithAssumedAlignmentILi128EEEEEEvvEEEEvNT_6ParamsE)
        /*0044*/ 	.word	0x00000000
.L_29:


//--------------------- .nv.compat                --------------------------
	.section	.nv.compat,"",@"SHT_CUDA_COMPAT_INFO"
	.align	4
        /*0000*/ 	.byte	0x02, 0x09, 0x01, 0x00, 0x02, 0x02, 0x02, 0x00, 0x02, 0x05, 0x05, 0x00, 0x03, 0x07, 0x01, 0x01
        /*0010*/ 	.byte	0x02, 0x03, 0x01, 0x00, 0x02, 0x06, 0x01, 0x00, 0x04, 0x0b, 0x08, 0x00, 0x09, 0x00, 0x00, 0x00
        /*0020*/ 	.byte	0x00, 0x00, 0x00, 0x00


//--------------------- .nv.info._ZN7cutlass13device_kernelINS_4gemm6kernel13GemmUniversalIN4cute5tupleIJiiiiEEENS1_10collective13CollectiveMmaINS1_35MainloopSm100TmaUmmaWarpSpecializedILi4ELi2ELi4ENS5_IJNS4_1CILi1EEENSA_ILi2EEESB_EEEEENS5_IJNSA_ILi64EEENSA_ILi256EEENSA_ILi32EEEEEENS_10tfloat32_tENS5_IJlSB_lEEESJ_SK_NS4_8TiledMMAINS4_8MMA_AtomIJNS4_17SM100_MMA_TF32_SSISJ_SJ_fLi64ELi256ELNS4_4UMMA5MajorE0ELSP_0ELNSO_7ScaleInE0ELSQ_0EEEEEENS4_6LayoutINS5_IJSB_SB_SB_EEENS5_IJNSA_ILi0EEESV_SV_EEEEENS5_IJNS4_10UnderscoreESY_SY_EEEEENS4_23SM90_TMA_LOAD_MULTICASTENS4_14ComposedLayoutINS4_7SwizzleILi3ELi4ELi3EEENS4_18smem_ptr_flag_bitsILi32EEENST_INS5_IJNSA_ILi8EEESH_EEENS5_IJSH_SB_EEEEEEEvNS4_8identityENS4_13SM90_TMA_LOADES1B_vS1C_EENS_8epilogue10collective18CollectiveEpilogueINS1F_23Sm100TmaWarpSpecializedILi4ELi2ELi16ELb1ELb0EEEJSI_NS5_IJNST_ISF_SB_EENST_ISH_SB_EEEEESJ_SK_SJ_SK_NS1F_6fusion15FusionCallbacksIS1J_NS1N_17LinearCombinationISJ_fSJ_fLNS_15FloatRoundStyleE2EEESI_S1M_JEEENS4_5SM1004TMEM4LOAD26SM100_TMEM_LOAD_16dp128b8xES1D_S1B_NS4_17SM75_U32x4_LDSM_NENS4_14SM90_TMA_STOREES1B_NS4_17SM90_U32x4_STSM_NENS4_39AutoVectorizingCopyWithAssumedAlignmentILi128EEEEEEvvEEEEvNT_6ParamsE --------------------------
	.section	.nv.info._ZN7cutlass13device_kernelINS_4gemm6kernel13GemmUniversalIN4cute5tupleIJiiiiEEENS1_10collective13CollectiveMmaINS1_35MainloopSm100TmaUmmaWarpSpecializedILi4ELi2ELi4ENS5_IJNS4_1CILi1EEENSA_ILi2EEESB_EEEEENS5_IJNSA_ILi64EEENSA_ILi256EEENSA_ILi32EEEEEENS_10tfloat32_tENS5_IJlSB_lEEESJ_SK_NS4_8TiledMMAINS4_8MMA_AtomIJNS4_17SM100_MMA_TF32_SSISJ_SJ_fLi64ELi256ELNS4_4UMMA5MajorE0ELSP_0ELNSO_7ScaleInE0ELSQ_0EEEEEENS4_6LayoutINS5_IJSB_SB_SB_EEENS5_IJNSA_ILi0EEESV_SV_EEEEENS5_IJNS4_10UnderscoreESY_SY_EEEEENS4_23SM90_TMA_LOAD_MULTICASTENS4_14ComposedLayoutINS4_7SwizzleILi3ELi4ELi3EEENS4_18smem_ptr_flag_bitsILi32EEENST_INS5_IJNSA_ILi8EEESH_EEENS5_IJSH_SB_EEEEEEEvNS4_8identityENS4_13SM90_TMA_LOADES1B_vS1C_EENS_8epilogue10collective18CollectiveEpilogueINS1F_23Sm100TmaWarpSpecializedILi4ELi2ELi16ELb1ELb0EEEJSI_NS5_IJNST_ISF_SB_EENST_ISH_SB_EEEEESJ_SK_SJ_SK_NS1F_6fusion15FusionCallbacksIS1J_NS1N_17LinearCombinationISJ_fSJ_fLNS_15FloatRoundStyleE2EEESI_S1M_JEEENS4_5SM1004TMEM4LOAD26SM100_TMEM_LOAD_16dp128b8xES1D_S1B_NS4_17SM75_U32x4_LDSM_NENS4_14SM90_TMA_STOREES1B_NS4_17SM90_U32x4_STSM_NENS4_39AutoVectorizingCopyWithAssumedAlignmentILi128EEEEEEvvEEEEvNT_6ParamsE,"",@"SHT_CUDA_INFO"
	.sectionflags	@""
	.align	4


	//----- nvinfo : EIATTR_CUDA_API_VERSION
	.align		4
        /*0000*/ 	.byte	0x04, 0x37
        /*0002*/ 	.short	(.L_31 - .L_30)
.L_30:
        /*0004*/ 	.word	0x00000082


	//----- nvinfo : EIATTR_KPARAM_INFO
	.align		4
.L_31:
        /*0008*/ 	.byte	0x04, 0x17
        /*000a*/ 	.short	(.L_33 - .L_32)
.L_32:
        /*000c*/ 	.word	0x00000000
        /*0010*/ 	.short	0x0000
        /*0012*/ 	.short	0x0000
        /*0014*/ 	.byte	0x00, 0xf0, 0x01, 0x20


	//----- nvinfo : EIATTR_AT_ENTRY_FRAGMENTS
	.align		4
.L_33:
        /*0018*/ 	.byte	0x04, 0x4f
        /*001a*/ 	.short	(.L_35 - .L_34)


	//   ....[0]....
.L_34:
        /*001c*/ 	.word	0x00000006


	//----- nvinfo : EIATTR_RESERVED_SMEM_USED
	.align		4
.L_35:
        /*0020*/ 	.byte	0x01, 0x41
	.zero		2


	//----- nvinfo : EIATTR_SPARSE_MMA_MASK
	.align		4
        /*0024*/ 	.byte	0x03, 0x50
        /*0026*/ 	.short	0x0000


	//----- nvinfo : EIATTR_TCGEN05_1CTA_USED
	.align		4
        /*0028*/ 	.byte	0x01, 0x51
	.zero		2


	//----- nvinfo : EIATTR_MAXREG_COUNT
	.align		4
        /*002c*/ 	.byte	0x03, 0x1b
        /*002e*/ 	.short	0x00ff


	//----- nvinfo : EIATTR_NUM_BARRIERS
	.align		4
        /*0030*/ 	.byte	0x02, 0x4c
        /*0032*/ 	.byte	0x07
	.zero		1


	//----- nvinfo : EIATTR_EXTERNS
	.align		4
        /*0034*/ 	.byte	0x04, 0x0f
        /*0036*/ 	.short	(.L_37 - .L_36)


	//   ....[0]....
	.align		4
.L_36:
        /*0038*/ 	.word	index@(__assertfail)


	//----- nvinfo : EIATTR_MERCURY_ISA_VERSION
	.align		4
.L_37:
        /*003c*/ 	.byte	0x03, 0x5f
        /*003e*/ 	.short	0x0101


	//----- nvinfo : EIATTR_INT_WARP_WIDE_INSTR_OFFSETS
	.align		4
        /*0040*/ 	.byte	0x04, 0x31
        /*0042*/ 	.short	(.L_39 - .L_38)


	//   ....[0]....
.L_38:
        /*0044*/ 	.word	0x00003d40


	//   ....[1]....
        /*0048*/ 	.word	0x00003d60


	//   ....[2]....
        /*004c*/ 	.word	0x00003d90


	//   ....[3]....
        /*0050*/ 	.word	0x00004910


	//   ....[4]....
        /*0054*/ 	.word	0x00004980


	//   ....[5]....
        /*0058*/ 	.word	0x00004a60


	//   ....[6]....
        /*005c*/ 	.word	0x00004ae0


	//   ....[7]....
        /*0060*/ 	.word	0x00004bc0


	//   ....[8]....
        /*0064*/ 	.word	0x00004c40


	//   ....[9]....
        /*0068*/ 	.word	0x00004d30


	//   ....[10]....
        /*006c*/ 	.word	0x00004dc0


	//   ....[11]....
        /*0070*/ 	.word	0x00004eb0


	//   ....[12]....
        /*0074*/ 	.word	0x00004f30


	//   ....[13]....
        /*0078*/ 	.word	0x00005030


	//   ....[14]....
        /*007c*/ 	.word	0x000050b0


	//   ....[15]....
        /*0080*/ 	.word	0x000051b0


	//   ....[16]....
        /*0084*/ 	.word	0x00005230


	//   ....[17]....
        /*0088*/ 	.word	0x00005320


	//   ....[18]....
        /*008c*/ 	.word	0x000053b0


	//----- nvinfo : EIATTR_COOP_GROUP_MASK_REGIDS
	.align		4
.L_39:
        /*0090*/ 	.byte	0x04, 0x29
        /*0092*/ 	.short	(.L_41 - .L_40)


	//   ....[0]....
.L_40:
        /*0094*/ 	.word	0xffffffff


	//   ....[1]....
        /*0098*/ 	.word	0xffffffff


	//   ....[2]....
        /*009c*/ 	.word	0xffffffff


	//   ....[3]....
        /*00a0*/ 	.word	0xffffffff


	//   ....[4]....
        /*00a4*/ 	.word	0xffffffff


	//   ....[5]....
        /*00a8*/ 	.word	0xffffffff


	//   ....[6]....
        /*00ac*/ 	.word	0xffffffff


	//   ....[7]....
        /*00b0*/ 	.word	0xffffffff


	//   ....[8]....
        /*00b4*/ 	.word	0xffffffff


	//   ....[9]....
        /*00b8*/ 	.word	0xffffffff


	//   ....[10]....
        /*00bc*/ 	.word	0xffffffff


	//   ....[11]....
        /*00c0*/ 	.word	0xffffffff


	//   ....[12]....
        /*00c4*/ 	.word	0xffffffff


	//   ....[13]....
        /*00c8*/ 	.word	0xffffffff


	//----- nvinfo : EIATTR_COOP_GROUP_INSTR_OFFSETS
	.align		4
.L_41:
        /*00cc*/ 	.byte	0x04, 0x28
        /*00ce*/ 	.short	(.L_43 - .L_42)


	//   ....[0]....
.L_42:
        /*00d0*/ 	.word	0x00000080


	//   ....[1]....
        /*00d4*/ 	.word	0x000004f0


	//   ....[2]....
        /*00d8*/ 	.word	0x000006a0


	//   ....[3]....
        /*00dc*/ 	.word	0x00000840


	//   ....[4]....
        /*00e0*/ 	.word	0x00000940


	//   ....[5]....
        /*00e4*/ 	.word	0x00000ab0


	//   ....[6]....
        /*00e8*/ 	.word	0x00000c50


	//   ....[7]....
        /*00ec*/ 	.word	0x00000e00


	//   ....[8]....
        /*00f0*/ 	.word	0x00002040


	//   ....[9]....
        /*00f4*/ 	.word	0x00002f30


	//   ....[10]....
        /*00f8*/ 	.word	0x00003140


	//   ....[11]....
        /*00fc*/ 	.word	0x00003170


	//   ....[12]....
        /*0100*/ 	.word	0x00003c20


	//   ....[13]....
        /*0104*/ 	.word	0x00003e50


	//----- nvinfo : EIATTR_VRC_CTA_INIT_COUNT
	.align		4
.L_43:
        /*0108*/ 	.byte	0x02, 0x4a
        /*010a*/ 	.byte	0x80
	.zero		1


	//----- nvinfo : EIATTR_SYSCALL_OFFSETS
	.align		4
        /*010c*/ 	.byte	0x04, 0x46
        /*010e*/ 	.short	(.L_45 - .L_44)


	//   ....[0]....
.L_44:
        /*0110*/ 	.word	0x00006080


	//   ....[1]....
        /*0114*/ 	.word	0x00006170


	//   ....[2]....
        /*0118*/ 	.word	0x00006a00


	//   ....[3]....
        /*011c*/ 	.word	0x000073c0


	//   ....[4]....
        /*0120*/ 	.word	0x00007d20


	//   ....[5]....
        /*0124*/ 	.word	0x000086c0


	//   ....[6]....
        /*0128*/ 	.word	0x00009060


	//   ....[7]....
        /*012c*/ 	.word	0x00009a30


	//   ....[8]....
        /*0130*/ 	.word	0x0000a3d0


	//   ....[9]....
        /*0134*/ 	.word	0x0000ad20


	//----- nvinfo : EIATTR_MBARRIER_INSTR_OFFSETS
	.align		4
.L_45:
        /*0138*/ 	.byte	0x04, 0x39
        /*013a*/ 	.short	(.L_47 - .L_46)


	//   ....[0]....
.L_46:
        /*013c*/ 	.word	0x00000610
        /*0140*/ 	.word	0x000000ff
        /*0144*/ 	.word	0x00000000
        /*0148*/ 	.short	0x0100
        /*014a*/ 	.byte	0x04
	.zero		1


	//   ....[1]....
        /*014c*/ 	.word	0x00000620
        /*0150*/ 	.word	0x000000ff
        /*0154*/ 	.word	0x00000020
        /*0158*/ 	.short	0x0100
        /*015a*/ 	.byte	0x04
	.zero		1


	//   ....[2]....
        /*015c*/ 	.word	0x00000630
        /*0160*/ 	.word	0x000000ff
        /*0164*/ 	.word	0x00000008
        /*0168*/ 	.short	0x0100
        /*016a*/ 	.byte	0x04
	.zero		1


	//   ....[3]....
        /*016c*/ 	.word	0x00000640
        /*0170*/ 	.word	0x000000ff
        /*0174*/ 	.word	0x00000028
        /*0178*/ 	.short	0x0100
        /*017a*/ 	.byte	0x04
	.zero		1


	//   ....[4]....
        /*017c*/ 	.word	0x00000650
        /*0180*/ 	.word	0x000000ff
        /*0184*/ 	.word	0x00000010
        /*0188*/ 	.short	0x0100
        /*018a*/ 	.byte	0x04
	.zero		1


	//   ....[5]....
        /*018c*/ 	.word	0x00000660
        /*0190*/ 	.word	0x000000ff
        /*0194*/ 	.word	0x00000030
        /*0198*/ 	.short	0x0100
        /*019a*/ 	.byte	0x04
	.zero		1


	//   ....[6]....
        /*019c*/ 	.word	0x00000670
        /*01a0*/ 	.word	0x000000ff
        /*01a4*/ 	.word	0x00000018
        /*01a8*/ 	.short	0x0100
        /*01aa*/ 	.byte	0x04
	.zero		1


	//   ....[7]....
        /*01ac*/ 	.word	0x00000680
        /*01b0*/ 	.word	0x000000ff
        /*01b4*/ 	.word	0x00000038
        /*01b8*/ 	.short	0x0100
        /*01ba*/ 	.byte	0x04
	.zero		1


	//   ....[8]....
        /*01bc*/ 	.word	0x000007b0
        /*01c0*/ 	.word	0x000000ff
        /*01c4*/ 	.word	0x00000040
        /*01c8*/ 	.short	0x0100
        /*01ca*/ 	.byte	0x04
	.zero		1


	//   ....[9]....
        /*01cc*/ 	.word	0x000007c0
        /*01d0*/ 	.word	0x000000ff
        /*01d4*/ 	.word	0x00000060
        /*01d8*/ 	.short	0x0100
        /*01da*/ 	.byte	0x04
	.zero		1


	//   ....[10]....
        /*01dc*/ 	.word	0x000007d0
        /*01e0*/ 	.word	0x000000ff
        /*01e4*/ 	.word	0x00000048
        /*01e8*/ 	.short	0x0100
        /*01ea*/ 	.byte	0x04
	.zero		1


	//   ....[11]....
        /*01ec*/ 	.word	0x000007e0
        /*01f0*/ 	.word	0x000000ff
        /*01f4*/ 	.word	0x00000068
        /*01f8*/ 	.short	0x0100
        /*01fa*/ 	.byte	0x04
	.zero		1


	//   ....[12]....
        /*01fc*/ 	.word	0x000007f0
        /*0200*/ 	.word	0x000000ff
        /*0204*/ 	.word	0x00000050
        /*0208*/ 	.short	0x0100
        /*020a*/ 	.byte	0x04
	.zero		1


	//   ....[13]....
        /*020c*/ 	.word	0x00000800
        /*0210*/ 	.word	0x000000ff
        /*0214*/ 	.word	0x00000070
        /*0218*/ 	.short	0x0100
        /*021a*/ 	.byte	0x04
	.zero		1


	//   ....[14]....
        /*021c*/ 	.word	0x00000810
        /*0220*/ 	.word	0x000000ff
        /*0224*/ 	.word	0x00000058
        /*0228*/ 	.short	0x0100
        /*022a*/ 	.byte	0x04
	.zero		1


	//   ....[15]....
        /*022c*/ 	.word	0x00000820
        /*0230*/ 	.word	0x000000ff
        /*0234*/ 	.word	0x00000078
        /*0238*/ 	.short	0x0100
        /*023a*/ 	.byte	0x04
	.zero		1


	//   ....[16]....
        /*023c*/ 	.word	0x00000910
        /*0240*/ 	.word	0x000000ff
        /*0244*/ 	.word	0x00000080
        /*0248*/ 	.short	0x0100
        /*024a*/ 	.byte	0x06
	.zero		1


	//   ....[17]....
        /*024c*/ 	.word	0x00000920
        /*0250*/ 	.word	0x000000ff
        /*0254*/ 	.word	0x00000088
        /*0258*/ 	.short	0x0100
        /*025a*/ 	.byte	0x06
	.zero		1


	//   ....[18]....
        /*025c*/ 	.word	0x00000a60
        /*0260*/ 	.word	0x000000ff
        /*0264*/ 	.word	0x00000090
        /*0268*/ 	.short	0x0100
        /*026a*/ 	.byte	0x06
	.zero		1


	//   ....[19]....
        /*026c*/ 	.word	0x00000a70
        /*0270*/ 	.word	0x000000ff
        /*0274*/ 	.word	0x000000a0
        /*0278*/ 	.short	0x0100
        /*027a*/ 	.byte	0x06
	.zero		1


	//   ....[20]....
        /*027c*/ 	.word	0x00000a80
        /*0280*/ 	.word	0x000000ff
        /*0284*/ 	.word	0x00000098
        /*0288*/ 	.short	0x0100
        /*028a*/ 	.byte	0x06
	.zero		1


	//   ....[21]....
        /*028c*/ 	.word	0x00000a90
        /*0290*/ 	.word	0x000000ff
        /*0294*/ 	.word	0x000000a8
        /*0298*/ 	.short	0x0100
        /*029a*/ 	.byte	0x06
	.zero		1


	//   ....[22]....
        /*029c*/ 	.word	0x00000bc0
        /*02a0*/ 	.word	0x000000ff
        /*02a4*/ 	.word	0x000000b0
        /*02a8*/ 	.short	0x0100
        /*02aa*/ 	.byte	0x04
	.zero		1


	//   ....[23]....
        /*02ac*/ 	.word	0x00000bd0
        /*02b0*/ 	.word	0x000000ff
        /*02b4*/ 	.word	0x000000d0
        /*02b8*/ 	.short	0x0100
        /*02ba*/ 	.byte	0x04
	.zero		1


	//   ....[24]....
        /*02bc*/ 	.word	0x00000be0
        /*02c0*/ 	.word	0x000000ff
        /*02c4*/ 	.word	0x000000b8
        /*02c8*/ 	.short	0x0100
        /*02ca*/ 	.byte	0x04
	.zero		1


	//   ....[25]....
        /*02cc*/ 	.word	0x00000bf0
        /*02d0*/ 	.word	0x000000ff
        /*02d4*/ 	.word	0x000000d8
        /*02d8*/ 	.short	0x0100
        /*02da*/ 	.byte	0x04
	.zero		1


	//   ....[26]....
        /*02dc*/ 	.word	0x00000c00
        /*02e0*/ 	.word	0x000000ff
        /*02e4*/ 	.word	0x000000c0
        /*02e8*/ 	.short	0x0100
        /*02ea*/ 	.byte	0x04
	.zero		1


	//   ....[27]....
        /*02ec*/ 	.word	0x00000c10
        /*02f0*/ 	.word	0x000000ff
        /*02f4*/ 	.word	0x000000e0
        /*02f8*/ 	.short	0x0100
        /*02fa*/ 	.byte	0x04
	.zero		1


	//   ....[28]....
        /*02fc*/ 	.word	0x00000c20
        /*0300*/ 	.word	0x000000ff
        /*0304*/ 	.word	0x000000c8
        /*0308*/ 	.short	0x0100
        /*030a*/ 	.byte	0x04
	.zero		1


	//   ....[29]....
        /*030c*/ 	.word	0x00000c30
        /*0310*/ 	.word	0x000000ff
        /*0314*/ 	.word	0x000000e8
        /*0318*/ 	.short	0x0100
        /*031a*/ 	.byte	0x04
	.zero		1


	//   ....[30]....
        /*031c*/ 	.word	0x00000d20
        /*0320*/ 	.word	0x000000ff
        /*0324*/ 	.word	0x000000f0
        /*0328*/ 	.short	0x0100
        /*032a*/ 	.byte	0x04
	.zero		1


	//   ....[31]....
        /*032c*/ 	.word	0x00000d30
        /*0330*/ 	.word	0x000000ff
        /*0334*/ 	.word	0x00000100
        /*0338*/ 	.short	0x0100
        /*033a*/ 	.byte	0x04
	.zero		1


	//   ....[32]....
        /*033c*/ 	.word	0x00000d40
        /*0340*/ 	.word	0x000000ff
        /*0344*/ 	.word	0x000000f8
        /*0348*/ 	.short	0x0100
        /*034a*/ 	.byte	0x04
	.zero		1


	//   ....[33]....
        /*034c*/ 	.word	0x00000d50
        /*0350*/ 	.word	0x000000ff
        /*0354*/ 	.word	0x00000108
        /*0358*/ 	.short	0x0100
        /*035a*/ 	.byte	0x04
	.zero		1


	//   ....[34]....
        /*035c*/ 	.word	0x000018e0
        /*0360*/ 	.word	0x00000000
        /*0364*/ 	.word	0x00000100
        /*0368*/ 	.short	0x010a
        /*036a*/ 	.byte	0xff
	.zero		1


	//   ....[35]....
        /*036c*/ 	.word	0x00001900
        /*0370*/ 	.word	0x00000000
        /*0374*/ 	.word	0x000000f0
        /*0378*/ 	.short	0x0101
        /*037a*/ 	.byte	0xff
	.zero		1


	//   ....[36]....
        /*037c*/ 	.word	0x000019c0
        /*0380*/ 	.word	0x000000ff
        /*0384*/ 	.word	0x00000020
        /*0388*/ 	.short	0x010a
        /*038a*/ 	.byte	0x04
	.zero		1


	//   ....[37]....
        /*038c*/ 	.word	0x00001a40
        /*0390*/ 	.word	0x000000ff
        /*0394*/ 	.word	0x00000020
        /*0398*/ 	.short	0x010a
        /*039a*/ 	.byte	0x21
	.zero		1


	//   ....[38]....
        /*039c*/ 	.word	0x00001bd0
        /*03a0*/ 	.word	0x000000ff
        /*03a4*/ 	.word	0x00000020
        /*03a8*/ 	.short	0x010a
        /*03aa*/ 	.byte	0x08
	.zero		1


	//   ....[39]....
        /*03ac*/ 	.word	0x00001d00
        /*03b0*/ 	.word	0x000000ff
        /*03b4*/ 	.word	0x00000088
        /*03b8*/ 	.short	0x0101
        /*03ba*/ 	.byte	0x07
	.zero		1


	//   ....[40]....
        /*03bc*/ 	.word	0x00001d20
        /*03c0*/ 	.word	0x000000ff
        /*03c4*/ 	.word	0x00000020
        /*03c8*/ 	.short	0x010a
        /*03ca*/ 	.byte	0x04
	.zero		1


	//   ....[41]....
        /*03cc*/ 	.word	0x00001da0
        /*03d0*/ 	.word	0x000000ff
        /*03d4*/ 	.word	0x00000020
        /*03d8*/ 	.short	0x010a
        /*03da*/ 	.byte	0x11
	.zero		1


	//   ....[42]....
        /*03dc*/ 	.word	0x00001f30
        /*03e0*/ 	.word	0x000000ff
        /*03e4*/ 	.word	0x00000020
        /*03e8*/ 	.short	0x010a
        /*03ea*/ 	.byte	0x06
	.zero		1


	//   ....[43]....
        /*03ec*/ 	.word	0x00002070
        /*03f0*/ 	.word	0x00000003
        /*03f4*/ 	.word	0x00000090
        /*03f8*/ 	.short	0x010a
        /*03fa*/ 	.byte	0xff
	.zero		1


	//   ....[44]....
        /*03fc*/ 	.word	0x000021c0
        /*0400*/ 	.word	0x00000000
        /*0404*/ 	.word	0x00000000
        /*0408*/ 	.short	0x0101
        /*040a*/ 	.byte	0xff
	.zero		1


	//   ....[45]....
        /*040c*/ 	.word	0x00002780
        /*0410*/ 	.word	0x000000ff
        /*0414*/ 	.word	0x00000000
        /*0418*/ 	.short	0x010a
        /*041a*/ 	.byte	0x04
	.zero		1


	//   ....[46]....
        /*041c*/ 	.word	0x00002810
        /*0420*/ 	.word	0x000000ff
        /*0424*/ 	.word	0x00000000
        /*0428*/ 	.short	0x010a
        /*042a*/ 	.byte	0x05
	.zero		1


	//   ....[47]....
        /*042c*/ 	.word	0x000028a0
        /*0430*/ 	.word	0x000000ff
        /*0434*/ 	.word	0x00000000
        /*0438*/ 	.short	0x010a
        /*043a*/ 	.byte	0x05
	.zero		1


	//   ....[48]....
        /*043c*/ 	.word	0x00002940
        /*0440*/ 	.word	0x00000000
        /*0444*/ 	.word	0x00000000
        /*0448*/ 	.short	0x010a
        /*044a*/ 	.byte	0xff
	.zero		1


	//   ....[49]....
        /*044c*/ 	.word	0x00002a80
        /*0450*/ 	.word	0x00000002
        /*0454*/ 	.word	0x000000f0
        /*0458*/ 	.short	0x010a
        /*045a*/ 	.byte	0xff
	.zero		1


	//   ....[50]....
        /*045c*/ 	.word	0x00002ae0
        /*0460*/ 	.word	0x00000004
        /*0464*/ 	.word	0x00000000
        /*0468*/ 	.short	0x0101
        /*046a*/ 	.byte	0xff
	.zero		1


	//   ....[51]....
        /*046c*/ 	.word	0x00002b00
        /*0470*/ 	.word	0x000000ff
        /*0474*/ 	.word	0x000000a0
        /*0478*/ 	.short	0x010a
        /*047a*/ 	.byte	0x04
	.zero		1


	//   ....[52]....
        /*047c*/ 	.word	0x00002c20
        /*0480*/ 	.word	0x00000002
        /*0484*/ 	.word	0x00000090
        /*0488*/ 	.short	0x010a
        /*048a*/ 	.byte	0xff
	.zero		1


	//   ....[53]....
        /*048c*/ 	.word	0x00002d30
        /*0490*/ 	.word	0x00000002
        /*0494*/ 	.word	0x00000000
        /*0498*/ 	.short	0x0101
        /*049a*/ 	.byte	0xff
	.zero		1


	//   ....[54]....
        /*049c*/ 	.word	0x00002dc0
        /*04a0*/ 	.word	0x000000ff
        /*04a4*/ 	.word	0x000000a0
        /*04a8*/ 	.short	0x0106
        /*04aa*/ 	.byte	0x04
	.zero		1


	//   ....[55]....
        /*04ac*/ 	.word	0x00002de0
        /*04b0*/ 	.word	0x000000ff
        /*04b4*/ 	.word	0x000000a0
        /*04b8*/ 	.short	0x010a
        /*04ba*/ 	.byte	0x04
	.zero		1


	//   ....[56]....
        /*04bc*/ 	.word	0x00002e70
        /*04c0*/ 	.word	0x000000ff
        /*04c4*/ 	.word	0x000000a0
        /*04c8*/ 	.short	0x0106
        /*04ca*/ 	.byte	0x07
	.zero		1


	//   ....[57]....
        /*04cc*/ 	.word	0x00002eb0
        /*04d0*/ 	.word	0x00000000
        /*04d4*/ 	.word	0x000000a0
        /*04d8*/ 	.short	0x010a
        /*04da*/ 	.byte	0xff
	.zero		1


	//   ....[58]....
        /*04dc*/ 	.word	0x00003410
        /*04e0*/ 	.word	0x00000000
        /*04e4*/ 	.word	0x00000090
        /*04e8*/ 	.short	0x010a
        /*04ea*/ 	.byte	0xff
	.zero		1


	//   ....[59]....
        /*04ec*/ 	.word	0x00003510
        /*04f0*/ 	.word	0x00000003
        /*04f4*/ 	.word	0x00000000
        /*04f8*/ 	.short	0x0101
        /*04fa*/ 	.byte	0xff
	.zero		1


	//   ....[60]....
        /*04fc*/ 	.word	0x00003520
        /*0500*/ 	.word	0x000000ff
        /*0504*/ 	.word	0x00000000
        /*0508*/ 	.short	0x010a
        /*050a*/ 	.byte	0x04
	.zero		1


	//   ....[61]....
        /*050c*/ 	.word	0x000035a0
        /*0510*/ 	.word	0x000000ff
        /*0514*/ 	.word	0x000000d0
        /*0518*/ 	.short	0x010a
        /*051a*/ 	.byte	0x1f
	.zero		1


	//   ....[62]....
        /*051c*/ 	.word	0x00003680
        /*0520*/ 	.word	0x000000ff
        /*0524*/ 	.word	0x00000000
        /*0528*/ 	.short	0x010a
        /*052a*/ 	.byte	0x05
	.zero		1


	//   ....[63]....
        /*052c*/ 	.word	0x000037c0
        /*0530*/ 	.word	0x000000ff
        /*0534*/ 	.word	0x00000000
        /*0538*/ 	.short	0x010a
        /*053a*/ 	.byte	0x04
	.zero		1


	//   ....[64]....
        /*053c*/ 	.word	0x00003a50
        /*0540*/ 	.word	0x000000ff
        /*0544*/ 	.word	0x00000000
        /*0548*/ 	.short	0x010a
        /*054a*/ 	.byte	0x04
	.zero		1


	//   ....[65]....
        /*054c*/ 	.word	0x00003ae0
        /*0550*/ 	.word	0x000000ff
        /*0554*/ 	.word	0x00000000
        /*0558*/ 	.short	0x010a
        /*055a*/ 	.byte	0x05
	.zero		1


	//   ....[66]....
        /*055c*/ 	.word	0x00003b70
        /*0560*/ 	.word	0x000000ff
        /*0564*/ 	.word	0x00000000
        /*0568*/ 	.short	0x010a
        /*056a*/ 	.byte	0x05
	.zero		1


	//   ....[67]....
        /*056c*/ 	.word	0x00003c00
        /*0570*/ 	.word	0x000000ff
        /*0574*/ 	.word	0x00000000
        /*0578*/ 	.short	0x010a
        /*057a*/ 	.byte	0x04
	.zero		1


	//   ....[68]....
        /*057c*/ 	.word	0x00004100
        /*0580*/ 	.word	0x0000000c
        /*0584*/ 	.word	0x00000090
        /*0588*/ 	.short	0x010a
        /*058a*/ 	.byte	0xff
	.zero		1


	//   ....[69]....
        /*058c*/ 	.word	0x00004270
        /*0590*/ 	.word	0x00000000
        /*0594*/ 	.word	0x00000000
        /*0598*/ 	.short	0x0101
        /*059a*/ 	.byte	0xff
	.zero		1


	//   ....[70]....
        /*059c*/ 	.word	0x00004710
        /*05a0*/ 	.word	0x000000ff
        /*05a4*/ 	.word	0x00000088
        /*05a8*/ 	.short	0x010a
        /*05aa*/ 	.byte	0x15
	.zero		1


	//   ....[71]....
        /*05ac*/ 	.word	0x00004890
        /*05b0*/ 	.word	0x000000ff
        /*05b4*/ 	.word	0x00000060
        /*05b8*/ 	.short	0x010a
        /*05ba*/ 	.byte	0x15
	.zero		1


	//   ....[72]....
        /*05bc*/ 	.word	0x00004a00
        /*05c0*/ 	.word	0x000000ff
        /*05c4*/ 	.word	0x00000040
        /*05c8*/ 	.short	0x010b
        /*05ca*/ 	.byte	0x15
	.zero		1


	//   ....[73]....
        /*05cc*/ 	.word	0x00004a10
        /*05d0*/ 	.word	0x000000ff
        /*05d4*/ 	.word	0x00000000
        /*05d8*/ 	.short	0x0101
        /*05da*/ 	.byte	0x25
	.zero		1


	//   ....[74]....
        /*05dc*/ 	.word	0x00004a30
        /*05e0*/ 	.word	0x000000ff
        /*05e4*/ 	.word	0x00000068
        /*05e8*/ 	.short	0x010a
        /*05ea*/ 	.byte	0x15
	.zero		1


	//   ....[75]....
        /*05ec*/ 	.word	0x00004b60
        /*05f0*/ 	.word	0x000000ff
        /*05f4*/ 	.word	0x00000048
        /*05f8*/ 	.short	0x010b
        /*05fa*/ 	.byte	0x15
	.zero		1


	//   ....[76]....
        /*05fc*/ 	.word	0x00004b70
        /*0600*/ 	.word	0x000000ff
        /*0604*/ 	.word	0x00000000
        /*0608*/ 	.short	0x0101
        /*060a*/ 	.byte	0x1f
	.zero		1


	//   ....[77]....
        /*060c*/ 	.word	0x00004b90
        /*0610*/ 	.word	0x000000ff
        /*0614*/ 	.word	0x00000070
        /*0618*/ 	.short	0x010a
        /*061a*/ 	.byte	0x15
	.zero		1


	//   ....[78]....
        /*061c*/ 	.word	0x00004cd0
        /*0620*/ 	.word	0x000000ff
        /*0624*/ 	.word	0x00000050
        /*0628*/ 	.short	0x010b
        /*062a*/ 	.byte	0x15
	.zero		1


	//   ....[79]....
        /*062c*/ 	.word	0x00004ce0
        /*0630*/ 	.word	0x000000ff
        /*0634*/ 	.word	0x00000000
        /*0638*/ 	.short	0x0101
        /*063a*/ 	.byte	0x1e
	.zero		1


	//   ....[80]....
        /*063c*/ 	.word	0x00004d00
        /*0640*/ 	.word	0x000000ff
        /*0644*/ 	.word	0x00000078
        /*0648*/ 	.short	0x010a
        /*064a*/ 	.byte	0x15
	.zero		1


	//   ....[81]....
        /*064c*/ 	.word	0x00004e60
        /*0650*/ 	.word	0x000000ff
        /*0654*/ 	.word	0x00000058
        /*0658*/ 	.short	0x010b
        /*065a*/ 	.byte	0x15
	.zero		1


	//   ....[82]....
        /*065c*/ 	.word	0x00004e70
        /*0660*/ 	.word	0x000000ff
        /*0664*/ 	.word	0x00000000
        /*0668*/ 	.short	0x0101
        /*066a*/ 	.byte	0x1d
	.zero		1


	//   ....[83]....
        /*066c*/ 	.word	0x00004e80
        /*0670*/ 	.word	0x000000ff
        /*0674*/ 	.word	0x00000060
        /*0678*/ 	.short	0x010a
        /*067a*/ 	.byte	0x15
	.zero		1


	//   ....[84]....
        /*067c*/ 	.word	0x00004fe0
        /*0680*/ 	.word	0x000000ff
        /*0684*/ 	.word	0x00000040
        /*0688*/ 	.short	0x010b
        /*068a*/ 	.byte	0x15
	.zero		1


	//   ....[85]....
        /*068c*/ 	.word	0x00004ff0
        /*0690*/ 	.word	0x000000ff
        /*0694*/ 	.word	0x00000000
        /*0698*/ 	.short	0x0101
        /*069a*/ 	.byte	0x25
	.zero		1


	//   ....[86]....
        /*069c*/ 	.word	0x00005000
        /*06a0*/ 	.word	0x000000ff
        /*06a4*/ 	.word	0x00000068
        /*06a8*/ 	.short	0x010a
        /*06aa*/ 	.byte	0x15
	.zero		1


	//   ....[87]....
        /*06ac*/ 	.word	0x00005160
        /*06b0*/ 	.word	0x000000ff
        /*06b4*/ 	.word	0x00000048
        /*06b8*/ 	.short	0x010b
        /*06ba*/ 	.byte	0x15
	.zero		1


	//   ....[88]....
        /*06bc*/ 	.word	0x00005170
        /*06c0*/ 	.word	0x000000ff
        /*06c4*/ 	.word	0x00000000
        /*06c8*/ 	.short	0x0101
        /*06ca*/ 	.byte	0x1f
	.zero		1


	//   ....[89]....
        /*06cc*/ 	.word	0x00005180
        /*06d0*/ 	.word	0x000000ff
        /*06d4*/ 	.word	0x00000070
        /*06d8*/ 	.short	0x010a
        /*06da*/ 	.byte	0x15
	.zero		1


	//   ....[90]....
        /*06dc*/ 	.word	0x000052d0
        /*06e0*/ 	.word	0x000000ff
        /*06e4*/ 	.word	0x00000050
        /*06e8*/ 	.short	0x010b
        /*06ea*/ 	.byte	0x15
	.zero		1


	//   ....[91]....
        /*06ec*/ 	.word	0x000052e0
        /*06f0*/ 	.word	0x000000ff
        /*06f4*/ 	.word	0x00000000
        /*06f8*/ 	.short	0x0101
        /*06fa*/ 	.byte	0x1e
	.zero		1


	//   ....[92]....
        /*06fc*/ 	.word	0x000052f0
        /*0700*/ 	.word	0x000000ff
        /*0704*/ 	.word	0x00000078
        /*0708*/ 	.short	0x010a
        /*070a*/ 	.byte	0x15
	.zero		1


	//   ....[93]....
        /*070c*/ 	.word	0x000054e0
        /*0710*/ 	.word	0x000000ff
        /*0714*/ 	.word	0x00000058
        /*0718*/ 	.short	0x010b
        /*071a*/ 	.byte	0x15
	.zero		1


	//   ....[94]....
        /*071c*/ 	.word	0x000054f0
        /*0720*/ 	.word	0x000000ff
        /*0724*/ 	.word	0x00000000
        /*0728*/ 	.short	0x0101
        /*072a*/ 	.byte	0x1d
	.zero		1


	//   ....[95]....
        /*072c*/ 	.word	0x00005510
        /*0730*/ 	.word	0x000000ff
        /*0734*/ 	.word	0x00000060
        /*0738*/ 	.short	0x010a
        /*073a*/ 	.byte	0x15
	.zero		1


	//   ....[96]....
        /*073c*/ 	.word	0x00005530
        /*0740*/ 	.word	0x000000ff
        /*0744*/ 	.word	0x00000068
        /*0748*/ 	.short	0x010a
        /*074a*/ 	.byte	0x15
	.zero		1


	//   ....[97]....
        /*074c*/ 	.word	0x00005550
        /*0750*/ 	.word	0x000000ff
        /*0754*/ 	.word	0x00000070
        /*0758*/ 	.short	0x010a
        /*075a*/ 	.byte	0x15
	.zero		1


	//   ....[98]....
        /*075c*/ 	.word	0x000055a0
        /*0760*/ 	.word	0x00000002
        /*0764*/ 	.word	0x00000078
        /*0768*/ 	.short	0x010a
        /*076a*/ 	.byte	0xff
	.zero		1


	//   ....[99]....
        /*076c*/ 	.word	0x00005910
        /*0770*/ 	.word	0x00000003
        /*0774*/ 	.word	0x00000090
        /*0778*/ 	.short	0x010a
        /*077a*/ 	.byte	0xff
	.zero		1


	//   ....[100]....
        /*077c*/ 	.word	0x00005a90
        /*0780*/ 	.word	0x00000000
        /*0784*/ 	.word	0x00000000
        /*0788*/ 	.short	0x0101
        /*078a*/ 	.byte	0xff
	.zero		1


	//   ....[101]....
        /*078c*/ 	.word	0x00006660
        /*0790*/ 	.word	0x000000ff
        /*0794*/ 	.word	0x00000040
        /*0798*/ 	.short	0x010a
        /*079a*/ 	.byte	0x2b
	.zero		1


	//   ....[102]....
        /*079c*/ 	.word	0x000066c0
        /*07a0*/ 	.word	0x00000052
        /*07a4*/ 	.word	0x000000b0
        /*07a8*/ 	.short	0x010a
        /*07aa*/ 	.byte	0xff
	.zero		1


	//   ....[103]....
        /*07ac*/ 	.word	0x000067e0
        /*07b0*/ 	.word	0x000000ff
        /*07b4*/ 	.word	0x00000040
        /*07b8*/ 	.short	0x010a
        /*07ba*/ 	.byte	0x2b
	.zero		1


	//   ....[104]....
        /*07bc*/ 	.word	0x000068e0
        /*07c0*/ 	.word	0x00000052
        /*07c4*/ 	.word	0x000000b0
        /*07c8*/ 	.short	0x010a
        /*07ca*/ 	.byte	0xff
	.zero		1


	//   ....[105]....
        /*07cc*/ 	.word	0x000070e0
        /*07d0*/ 	.word	0x00000000
        /*07d4*/ 	.word	0x00000000
        /*07d8*/ 	.short	0x0101
        /*07da*/ 	.byte	0xff
	.zero		1


	//   ....[106]....
        /*07dc*/ 	.word	0x000070f0
        /*07e0*/ 	.word	0x00000003
        /*07e4*/ 	.word	0x00000040
        /*07e8*/ 	.short	0x010a
        /*07ea*/ 	.byte	0xff
	.zero		1


	//   ....[107]....
        /*07ec*/ 	.word	0x000071c0
        /*07f0*/ 	.word	0x00000003
        /*07f4*/ 	.word	0x00000040
        /*07f8*/ 	.short	0x010a
        /*07fa*/ 	.byte	0xff
	.zero		1


	//   ....[108]....
        /*07fc*/ 	.word	0x00007a40
        /*0800*/ 	.word	0x00000028
        /*0804*/ 	.word	0x00000000
        /*0808*/ 	.short	0x0101
        /*080a*/ 	.byte	0xff
	.zero		1


	//   ....[109]....
        /*080c*/ 	.word	0x00007a60
        /*0810*/ 	.word	0x0000005b
        /*0814*/ 	.word	0x00000040
        /*0818*/ 	.short	0x010a
        /*081a*/ 	.byte	0xff
	.zero		1


	//   ....[110]....
        /*081c*/ 	.word	0x00007b20
        /*0820*/ 	.word	0x0000005b
        /*0824*/ 	.word	0x00000040
        /*0828*/ 	.short	0x010a
        /*082a*/ 	.byte	0xff
	.zero		1


	//   ....[111]....
        /*082c*/ 	.word	0x000083a0
        /*0830*/ 	.word	0x0000005c
        /*0834*/ 	.word	0x00000000
        /*0838*/ 	.short	0x0101
        /*083a*/ 	.byte	0xff
	.zero		1


	//   ....[112]....
        /*083c*/ 	.word	0x000083c0
        /*0840*/ 	.word	0x0000005d
        /*0844*/ 	.word	0x00000040
        /*0848*/ 	.short	0x010a
        /*084a*/ 	.byte	0xff
	.zero		1


	//   ....[113]....
        /*084c*/ 	.word	0x00008480
        /*0850*/ 	.word	0x0000005d
        /*0854*/ 	.word	0x00000040
        /*0858*/ 	.short	0x010a
        /*085a*/ 	.byte	0xff
	.zero		1


	//   ....[114]....
        /*085c*/ 	.word	0x00008d30
        /*0860*/ 	.word	0x0000005c
        /*0864*/ 	.word	0x00000000
        /*0868*/ 	.short	0x0101
        /*086a*/ 	.byte	0xff
	.zero		1


	//   ....[115]....
        /*086c*/ 	.word	0x00008d50
        /*0870*/ 	.word	0x0000005d
        /*0874*/ 	.word	0x00000040
        /*0878*/ 	.short	0x010a
        /*087a*/ 	.byte	0xff
	.zero		1


	//   ....[116]....
        /*087c*/ 	.word	0x00008e10
        /*0880*/ 	.word	0x0000005d
        /*0884*/ 	.word	0x00000040
        /*0888*/ 	.short	0x010a
        /*088a*/ 	.byte	0xff
	.zero		1


	//   ....[117]....
        /*088c*/ 	.word	0x00009700
        /*0890*/ 	.word	0x0000005c
        /*0894*/ 	.word	0x00000000
        /*0898*/ 	.short	0x0101
        /*089a*/ 	.byte	0xff
	.zero		1


	//   ....[118]....
        /*089c*/ 	.word	0x00009720
        /*08a0*/ 	.word	0x0000005d
        /*08a4*/ 	.word	0x00000040
        /*08a8*/ 	.short	0x010a
        /*08aa*/ 	.byte	0xff
	.zero		1


	//   ....[119]....
        /*08ac*/ 	.word	0x000097e0
        /*08b0*/ 	.word	0x0000005d
        /*08b4*/ 	.word	0x00000040
        /*08b8*/ 	.short	0x010a
        /*08ba*/ 	.byte	0xff
	.zero		1


	//   ....[120]....
        /*08bc*/ 	.word	0x0000a0a0
        /*08c0*/ 	.word	0x0000005c
        /*08c4*/ 	.word	0x00000000
        /*08c8*/ 	.short	0x0101
        /*08ca*/ 	.byte	0xff
	.zero		1


	//   ....[121]....
        /*08cc*/ 	.word	0x0000a0c0
        /*08d0*/ 	.word	0x0000005d
        /*08d4*/ 	.word	0x00000040
        /*08d8*/ 	.short	0x010a
        /*08da*/ 	.byte	0xff
	.zero		1


	//   ....[122]....
        /*08dc*/ 	.word	0x0000a180
        /*08e0*/ 	.word	0x0000005d
        /*08e4*/ 	.word	0x00000040
        /*08e8*/ 	.short	0x010a
        /*08ea*/ 	.byte	0xff
	.zero		1


	//   ....[123]....
        /*08ec*/ 	.word	0x0000aa40
        /*08f0*/ 	.word	0x0000005c
        /*08f4*/ 	.word	0x00000000
        /*08f8*/ 	.short	0x0101
        /*08fa*/ 	.byte	0xff
	.zero		1


	//   ....[124]....
        /*08fc*/ 	.word	0x0000aa60
        /*0900*/ 	.word	0x0000005d
        /*0904*/ 	.word	0x00000040
        /*0908*/ 	.short	0x010a
        /*090a*/ 	.byte	0xff
	.zero		1


	//   ....[125]....
        /*090c*/ 	.word	0x0000ab20
        /*0910*/ 	.word	0x0000005d
        /*0914*/ 	.word	0x00000040
        /*0918*/ 	.short	0x010a
        /*091a*/ 	.byte	0xff
	.zero		1


	//   ....[126]....
        /*091c*/ 	.word	0x0000b100
        /*0920*/ 	.word	0x000000ff
        /*0924*/ 	.word	0x00000000
        /*0928*/ 	.short	0x0101
        /*092a*/ 	.byte	0x04
	.zero		1


	//   ....[127]....
        /*092c*/ 	.word	0x0000b400
        /*0930*/ 	.word	0x00000002
        /*0934*/ 	.word	0x00000000
        /*0938*/ 	.short	0x0101
        /*093a*/ 	.byte	0xff
	.zero		1


	//   ....[128]....
        /*093c*/ 	.word	0x0000b6c0
        /*0940*/ 	.word	0x000000ff
        /*0944*/ 	.word	0x00000000
        /*0948*/ 	.short	0x0101
        /*094a*/ 	.byte	0x04
	.zero		1


	//   ....[129]....
        /*094c*/ 	.word	0x0000b6e0
        /*0950*/ 	.word	0x00000000
        /*0954*/ 	.word	0x00000100
        /*0958*/ 	.short	0x010a
        /*095a*/ 	.byte	0xff
	.zero		1


	//   ....[130]....
        /*095c*/ 	.word	0x0000b740
        /*0960*/ 	.word	0x00000000
        /*0964*/ 	.word	0x00000020
        /*0968*/ 	.short	0x010a
        /*096a*/ 	.byte	0xff
	.zero		1


	//   ....[131]....
        /*096c*/ 	.word	0x0000b7a0
        /*0970*/ 	.word	0x00000000
        /*0974*/ 	.word	0x00000020
        /*0978*/ 	.short	0x010a
        /*097a*/ 	.byte	0xff
	.zero		1


	//   ....[132]....
        /*097c*/ 	.word	0x0000b7f0
        /*0980*/ 	.word	0x00000003
        /*0984*/ 	.word	0x00000090
        /*0988*/ 	.short	0x010a
        /*098a*/ 	.byte	0xff
	.zero		1


	//   ....[133]....
        /*098c*/ 	.word	0x0000b850
        /*0990*/ 	.word	0x00000000
        /*0994*/ 	.word	0x00000000
        /*0998*/ 	.short	0x010a
        /*099a*/ 	.byte	0xff
	.zero		1


	//   ....[134]....
        /*099c*/ 	.word	0x0000b8b0
        /*09a0*/ 	.word	0x00000000
        /*09a4*/ 	.word	0x00000000
        /*09a8*/ 	.short	0x010a
        /*09aa*/ 	.byte	0xff
	.zero		1


	//   ....[135]....
        /*09ac*/ 	.word	0x0000b910
        /*09b0*/ 	.word	0x00000000
        /*09b4*/ 	.word	0x00000000
        /*09b8*/ 	.short	0x010a
        /*09ba*/ 	.byte	0xff
	.zero		1


	//   ....[136]....
        /*09bc*/ 	.word	0x0000b960
        /*09c0*/ 	.word	0x00000002
        /*09c4*/ 	.word	0x000000f0
        /*09c8*/ 	.short	0x010a
        /*09ca*/ 	.byte	0xff
	.zero		1


	//   ....[137]....
        /*09cc*/ 	.word	0x0000b9c0
        /*09d0*/ 	.word	0x00000002
        /*09d4*/ 	.word	0x000000a0
        /*09d8*/ 	.short	0x010a
        /*09da*/ 	.byte	0xff
	.zero		1


	//   ....[138]....
        /*09dc*/ 	.word	0x0000ba10
        /*09e0*/ 	.word	0x00000002
        /*09e4*/ 	.word	0x00000090
        /*09e8*/ 	.short	0x010a
        /*09ea*/ 	.byte	0xff
	.zero		1


	//   ....[139]....
        /*09ec*/ 	.word	0x0000ba70
        /*09f0*/ 	.word	0x00000000
        /*09f4*/ 	.word	0x000000a0
        /*09f8*/ 	.short	0x010a
        /*09fa*/ 	.byte	0xff
	.zero		1


	//   ....[140]....
        /*09fc*/ 	.word	0x0000bac0
        /*0a00*/ 	.word	0x00000000
        /*0a04*/ 	.word	0x00000090
        /*0a08*/ 	.short	0x010a
        /*0a0a*/ 	.byte	0xff
	.zero		1


	//   ....[141]....
        /*0a0c*/ 	.word	0x0000bb20
        /*0a10*/ 	.word	0x00000003
        /*0a14*/ 	.word	0x000000d0
        /*0a18*/ 	.short	0x010a
        /*0a1a*/ 	.byte	0xff
	.zero		1


	//   ....[142]....
        /*0a1c*/ 	.word	0x0000bb80
        /*0a20*/ 	.word	0x00000000
        /*0a24*/ 	.word	0x00000000
        /*0a28*/ 	.short	0x010a
        /*0a2a*/ 	.byte	0xff
	.zero		1


	//   ....[143]....
        /*0a2c*/ 	.word	0x0000bbe0
        /*0a30*/ 	.word	0x00000000
        /*0a34*/ 	.word	0x00000000
        /*0a38*/ 	.short	0x010a
        /*0a3a*/ 	.byte	0xff
	.zero		1


	//   ....[144]....
        /*0a3c*/ 	.word	0x0000bc40
        /*0a40*/ 	.word	0x00000000
        /*0a44*/ 	.word	0x00000000
        /*0a48*/ 	.short	0x010a
        /*0a4a*/ 	.byte	0xff
	.zero		1


	//   ....[145]....
        /*0a4c*/ 	.word	0x0000bca0
        /*0a50*/ 	.word	0x00000000
        /*0a54*/ 	.word	0x00000000
        /*0a58*/ 	.short	0x010a
        /*0a5a*/ 	.byte	0xff
	.zero		1


	//   ....[146]....
        /*0a5c*/ 	.word	0x0000bd00
        /*0a60*/ 	.word	0x00000000
        /*0a64*/ 	.word	0x00000000
        /*0a68*/ 	.short	0x010a
        /*0a6a*/ 	.byte	0xff
	.zero		1


	//   ....[147]....
        /*0a6c*/ 	.word	0x0000bd50
        /*0a70*/ 	.word	0x0000000c
        /*0a74*/ 	.word	0x00000090
        /*0a78*/ 	.short	0x010a
        /*0a7a*/ 	.byte	0xff
	.zero		1


	//   ....[148]....
        /*0a7c*/ 	.word	0x0000bdb0
        /*0a80*/ 	.word	0x00000000
        /*0a84*/ 	.word	0x00000088
        /*0a88*/ 	.short	0x010a
        /*0a8a*/ 	.byte	0xff
	.zero		1


	//   ....[149]....
        /*0a8c*/ 	.word	0x0000be10
        /*0a90*/ 	.word	0x00000009
        /*0a94*/ 	.word	0x00000060
        /*0a98*/ 	.short	0x010a
        /*0a9a*/ 	.byte	0xff
	.zero		1


	//   ....[150]....
        /*0a9c*/ 	.word	0x0000be70
        /*0aa0*/ 	.word	0x00000009
        /*0aa4*/ 	.word	0x00000068
        /*0aa8*/ 	.short	0x010a
        /*0aaa*/ 	.byte	0xff
	.zero		1


	//   ....[151]....
        /*0aac*/ 	.word	0x0000bed0
        /*0ab0*/ 	.word	0x00000009
        /*0ab4*/ 	.word	0x00000070
        /*0ab8*/ 	.short	0x010a
        /*0aba*/ 	.byte	0xff
	.zero		1


	//   ....[152]....
        /*0abc*/ 	.word	0x0000bf30
        /*0ac0*/ 	.word	0x00000009
        /*0ac4*/ 	.word	0x00000078
        /*0ac8*/ 	.short	0x010a
        /*0aca*/ 	.byte	0xff
	.zero		1


	//   ....[153]....
        /*0acc*/ 	.word	0x0000bf90
        /*0ad0*/ 	.word	0x00000000
        /*0ad4*/ 	.word	0x00000060
        /*0ad8*/ 	.short	0x010a
        /*0ada*/ 	.byte	0xff
	.zero		1


	//   ....[154]....
        /*0adc*/ 	.word	0x0000bff0
        /*0ae0*/ 	.word	0x00000000
        /*0ae4*/ 	.word	0x00000068
        /*0ae8*/ 	.short	0x010a
        /*0aea*/ 	.byte	0xff
	.zero		1


	//   ....[155]....
        /*0aec*/ 	.word	0x0000c050
        /*0af0*/ 	.word	0x00000000
        /*0af4*/ 	.word	0x00000070
        /*0af8*/ 	.short	0x010a
        /*0afa*/ 	.byte	0xff
	.zero		1


	//   ....[156]....
        /*0afc*/ 	.word	0x0000c0b0
        /*0b00*/ 	.word	0x00000000
        /*0b04*/ 	.word	0x00000078
        /*0b08*/ 	.short	0x010a
        /*0b0a*/ 	.byte	0xff
	.zero		1


	//   ....[157]....
        /*0b0c*/ 	.word	0x0000c110
        /*0b10*/ 	.word	0x00000003
        /*0b14*/ 	.word	0x00000060
        /*0b18*/ 	.short	0x010a
        /*0b1a*/ 	.byte	0xff
	.zero		1


	//   ....[158]....
        /*0b1c*/ 	.word	0x0000c170
        /*0b20*/ 	.word	0x00000003
        /*0b24*/ 	.word	0x00000068
        /*0b28*/ 	.short	0x010a
        /*0b2a*/ 	.byte	0xff
	.zero		1


	//   ....[159]....
        /*0b2c*/ 	.word	0x0000c1d0
        /*0b30*/ 	.word	0x00000003
        /*0b34*/ 	.word	0x00000070
        /*0b38*/ 	.short	0x010a
        /*0b3a*/ 	.byte	0xff
	.zero		1


	//   ....[160]....
        /*0b3c*/ 	.word	0x0000c220
        /*0b40*/ 	.word	0x00000003
        /*0b44*/ 	.word	0x00000090
        /*0b48*/ 	.short	0x010a
        /*0b4a*/ 	.byte	0xff
	.zero		1


	//   ....[161]....
        /*0b4c*/ 	.word	0x0000c280
        /*0b50*/ 	.word	0x00000000
        /*0b54*/ 	.word	0x00000040
        /*0b58*/ 	.short	0x010a
        /*0b5a*/ 	.byte	0xff
	.zero		1


	//   ....[162]....
        /*0b5c*/ 	.word	0x0000c2d0
        /*0b60*/ 	.word	0x00000052
        /*0b64*/ 	.word	0x000000b0
        /*0b68*/ 	.short	0x010a
        /*0b6a*/ 	.byte	0xff
	.zero		1


	//   ....[163]....
        /*0b6c*/ 	.word	0x0000c320
        /*0b70*/ 	.word	0x00000003
        /*0b74*/ 	.word	0x00000040
        /*0b78*/ 	.short	0x010a
        /*0b7a*/ 	.byte	0xff
	.zero		1


	//   ....[164]....
        /*0b7c*/ 	.word	0x0000c370
        /*0b80*/ 	.word	0x0000005b
        /*0b84*/ 	.word	0x00000040
        /*0b88*/ 	.short	0x010a
        /*0b8a*/ 	.byte	0xff
	.zero		1


	//   ....[165]....
        /*0b8c*/ 	.word	0x0000c3c0
        /*0b90*/ 	.word	0x0000005d
        /*0b94*/ 	.word	0x00000040
        /*0b98*/ 	.short	0x010a
        /*0b9a*/ 	.byte	0xff
	.zero		1


	//   ....[166]....
        /*0b9c*/ 	.word	0x0000c410
        /*0ba0*/ 	.word	0x0000005d
        /*0ba4*/ 	.word	0x00000040
        /*0ba8*/ 	.short	0x010a
        /*0baa*/ 	.byte	0xff
	.zero		1


	//   ....[167]....
        /*0bac*/ 	.word	0x0000c460
        /*0bb0*/ 	.word	0x0000005d
        /*0bb4*/ 	.word	0x00000040
        /*0bb8*/ 	.short	0x010a
        /*0bba*/ 	.byte	0xff
	.zero		1


	//   ....[168]....
        /*0bbc*/ 	.word	0x0000c4b0
        /*0bc0*/ 	.word	0x0000005d
        /*0bc4*/ 	.word	0x00000040
        /*0bc8*/ 	.short	0x010a
        /*0bca*/ 	.byte	0xff
	.zero		1


	//   ....[169]....
        /*0bcc*/ 	.word	0x0000c500
        /*0bd0*/ 	.word	0x0000005d
        /*0bd4*/ 	.word	0x00000040
        /*0bd8*/ 	.short	0x010a
        /*0bda*/ 	.byte	0xff
	.zero		1


	//----- nvinfo : EIATTR_NUM_MBARRIERS
	.align		4
.L_47:
        /*0bdc*/ 	.byte	0x03, 0x38
        /*0bde*/ 	.short	0x0022


	//----- nvinfo : EIATTR_EXIT_INSTR_OFFSETS
	.align		4
        /*0be0*/ 	.byte	0x04, 0x1c
        /*0be2*/ 	.short	(.L_49 - .L_48)


	//   ....[0]....
.L_48:
        /*0be4*/ 	.word	0x00002970


	//   ....[1]....
        /*0be8*/ 	.word	0x00002e80


	//   ....[2]....
        /*0bec*/ 	.word	0x00002ee0


	//   ....[3]....
        /*0bf0*/ 	.word	0x00003e60


	//   ....[4]....
        /*0bf4*/ 	.word	0x000055d0


	//   ....[5]....
        /*0bf8*/ 	.word	0x00005610


	//   ....[6]....
        /*0bfc*/ 	.word	0x0000b5a0


	//   ....[7]....
        /*0c00*/ 	.word	0x0000b620


	//   ....[8]....
        /*0c04*/ 	.word	0x0000b650


	//   ....[9]....
        /*0c08*/ 	.word	0x0000b6d0


	//----- nvinfo : EIATTR_MAX_THREADS
	.align		4
.L_49:
        /*0c0c*/ 	.byte	0x04, 0x05
        /*0c0e*/ 	.short	(.L_51 - .L_50)
.L_50:
        /*0c10*/ 	.word	0x00000100
        /*0c14*/ 	.word	0x00000001
        /*0c18*/ 	.word	0x00000001


	//----- nvinfo : EIATTR_CRS_STACK_SIZE
	.align		4
.L_51:
        /*0c1c*/ 	.byte	0x04, 0x1e
        /*0c1e*/ 	.short	(.L_53 - .L_52)
.L_52:
        /*0c20*/ 	.word	0x00000000


	//----- nvinfo : EIATTR_CBANK_PARAM_SIZE
	.align		4
.L_53:
        /*0c24*/ 	.byte	0x03, 0x19
        /*0c26*/ 	.short	0x0800


	//----- nvinfo : EIATTR_PARAM_CBANK
	.align		4
        /*0c28*/ 	.byte	0x04, 0x0a
        /*0c2a*/ 	.short	(.L_55 - .L_54)
	.align		4
.L_54:
        /*0c2c*/ 	.word	index@(.nv.constant0._ZN7cutlass13device_kernelINS_4gemm6kernel13GemmUniversalIN4cute5tupleIJiiiiEEENS1_10collective13CollectiveMmaINS1_35MainloopSm100TmaUmmaWarpSpecializedILi4ELi2ELi4ENS5_IJNS4_1CILi1EEENSA_ILi2EEESB_EEEEENS5_IJNSA_ILi64EEENSA_ILi256EEENSA_ILi32EEEEEENS_10tfloat32_tENS5_IJlSB_lEEESJ_SK_NS4_8TiledMMAINS4_8MMA_AtomIJNS4_17SM100_MMA_TF32_SSISJ_SJ_fLi64ELi256ELNS4_4UMMA5MajorE0ELSP_0ELNSO_7ScaleInE0ELSQ_0EEEEEENS4_6LayoutINS5_IJSB_SB_SB_EEENS5_IJNSA_ILi0EEESV_SV_EEEEENS5_IJNS4_10UnderscoreESY_SY_EEEEENS4_23SM90_TMA_LOAD_MULTICASTENS4_14ComposedLayoutINS4_7SwizzleILi3ELi4ELi3EEENS4_18smem_ptr_flag_bitsILi32EEENST_INS5_IJNSA_ILi8EEESH_EEENS5_IJSH_SB_EEEEEEEvNS4_8identityENS4_13SM90_TMA_LOADES1B_vS1C_EENS_8epilogue10collective18CollectiveEpilogueINS1F_23Sm100TmaWarpSpecializedILi4ELi2ELi16ELb1ELb0EEEJSI_NS5_IJNST_ISF_SB_EENST_ISH_SB_EEEEESJ_SK_SJ_SK_NS1F_6fusion15FusionCallbacksIS1J_NS1N_17LinearCombinationISJ_fSJ_fLNS_15FloatRoundStyleE2EEESI_S1M_JEEENS4_5SM1004TMEM4LOAD26SM100_TMEM_LOAD_16dp128b8xES1D_S1B_NS4_17SM75_U32x4_LDSM_NENS4_14SM90_TMA_STOREES1B_NS4_17SM90_U32x4_STSM_NENS4_39AutoVectorizingCopyWithAssumedAlignmentILi128EEEEEEvvEEEEvNT_6ParamsE)
        /*0c30*/ 	.short	0x0380
        /*0c32*/ 	.short	0x0800


	//----- nvinfo : EIATTR_SW_WAR
	.align		4
.L_55:
        /*0c34*/ 	.byte	0x04, 0x36
        /*0c36*/ 	.short	(.L_57 - .L_56)
.L_56:
        /*0c38*/ 	.word	0x00000008
.L_57:


//--------------------- .nv.callgraph             --------------------------
	.section	.nv.callgraph,"",@"SHT_CUDA_CALLGRAPH"
	.align	4
	.sectionentsize	8
	.align		4
        /*0000*/ 	.word	0x00000000
	.align		4
        /*0004*/ 	.word	0xffffffff
	.align		4
        /*0008*/ 	.word	index@(_ZN7cutlass13device_kernelINS_4gemm6kernel13GemmUniversalIN4cute5tupleIJiiiiEEENS1_10collective13CollectiveMmaINS1_35MainloopSm100TmaUmmaWarpSpecializedILi4ELi2ELi4ENS5_IJNS4_1CILi1EEENSA_ILi2EEESB_EEEEENS5_IJNSA_ILi64EEENSA_ILi256EEENSA_ILi32EEEEEENS_10tfloat32_tENS5_IJlSB_lEEESJ_SK_NS4_8TiledMMAINS4_8MMA_AtomIJNS4_17SM100_MMA_TF32_SSISJ_SJ_fLi64ELi256ELNS4_4UMMA5MajorE0ELSP_0ELNSO_7ScaleInE0ELSQ_0EEEEEENS4_6LayoutINS5_IJSB_SB_SB_EEENS5_IJNSA_ILi0EEESV_SV_EEEEENS5_IJNS4_10UnderscoreESY_SY_EEEEENS4_23SM90_TMA_LOAD_MULTICASTENS4_14ComposedLayoutINS4_7SwizzleILi3ELi4ELi3EEENS4_18smem_ptr_flag_bitsILi32EEENST_INS5_IJNSA_ILi8EEESH_EEENS5_IJSH_SB_EEEEEEEvNS4_8identityENS4_13SM90_TMA_LOADES1B_vS1C_EENS_8epilogue10collective18CollectiveEpilogueINS1F_23Sm100TmaWarpSpecializedILi4ELi2ELi16ELb1ELb0EEEJSI_NS5_IJNST_ISF_SB_EENST_ISH_SB_EEEEESJ_SK_SJ_SK_NS1F_6fusion15FusionCallbacksIS1J_NS1N_17LinearCombinationISJ_fSJ_fLNS_15FloatRoundStyleE2EEESI_S1M_JEEENS4_5SM1004TMEM4LOAD26SM100_TMEM_LOAD_16dp128b8xES1D_S1B_NS4_17SM75_U32x4_LDSM_NENS4_14SM90_TMA_STOREES1B_NS4_17SM90_U32x4_STSM_NENS4_39AutoVectorizingCopyWithAssumedAlignmentILi128EEEEEEvvEEEEvNT_6ParamsE)
	.align		4
        /*000c*/ 	.word	index@(__assertfail)
	.align		4
        /*0010*/ 	.word	0x00000000
	.align		4
        /*0014*/ 	.word	0xfffffffe
	.align		4
        /*0018*/ 	.word	0x00000000
	.align		4
        /*001c*/ 	.word	0xfffffffd
	.align		4
        /*0020*/ 	.word	0x00000000
	.align		4
        /*0024*/ 	.word	0xfffffffc


//--------------------- .nv.constant4             --------------------------
	.section	.nv.constant4,"a",@progbits
	.align	8
	.align		8
.nv.constant4:
        /*0000*/ 	.dword	__assertfail
	.align		8
        /*0008*/ 	.dword	__unnamed_1
	.align		8
        /*0010*/ 	.dword	__unnamed_2
	.align		8
        /*0018*/ 	.dword	_ZN40_INTERNAL_d31f311c_4_k_cu_3fab98da_309004cuda3std3__45__cpo5beginE
	.align		8
        /*0020*/ 	.dword	_ZN40_INTERNAL_d31f311c_4_k_cu_3fab98da_309004cuda3std3__45__cpo3endE
	.align		8
        /*0028*/ 	.dword	_ZN40_INTERNAL_d31f311c_4_k_cu_3fab98da_309004cuda3std3__45__cpo6cbeginE
	.align		8
        /*0030*/ 	.dword	_ZN40_INTERNAL_d31f311c_4_k_cu_3fab98da_309004cuda3std3__45__cpo4cendE
	.align		8
        /*0038*/ 	.dword	_ZN40_INTERNAL_d31f311c_4_k_cu_3fab98da_309004cuda3std3__442_GLOBAL__N__d31f311c_4_k_cu_3fab98da_309006ignoreE
	.align		8
        /*0040*/ 	.dword	_ZN40_INTERNAL_d31f311c_4_k_cu_3fab98da_309004cuda3std3__419piecewise_constructE
	.align		8
        /*0048*/ 	.dword	_ZN40_INTERNAL_d31f311c_4_k_cu_3fab98da_309004cuda3std3__48in_placeE
	.align		8
        /*0050*/ 	.dword	_ZN40_INTERNAL_d31f311c_4_k_cu_3fab98da_309004cuda3std6ranges3__45__cpo4swapE
	.align		8
        /*0058*/ 	.dword	_ZN40_INTERNAL_d31f311c_4_k_cu_3fab98da_309004cuda3std6ranges3__45__cpo9iter_moveE
	.align		8
        /*0060*/ 	.dword	_ZN40_INTERNAL_d31f311c_4_k_cu_3fab98da_309004cute7productE
	.align		8
        /*0068*/ 	.dword	_ZN40_INTERNAL_d31f311c_4_k_cu_3fab98da_309004cute1_E
	.align		8
        /*0070*/ 	.dword	$str$25
	.align		8
        /*0078*/ 	.dword	$str$26
	.align		8
        /*0080*/ 	.dword	$str$27
	.align		8
        /*0088*/ 	.dword	$str$28


//--------------------- .text._ZN7cutlass13device_kernelINS_4gemm6kernel13GemmUniversalIN4cute5tupleIJiiiiEEENS1_10collective13CollectiveMmaINS1_35MainloopSm100TmaUmmaWarpSpecializedILi4ELi2ELi4ENS5_IJNS4_1CILi1EEENSA_ILi2EEESB_EEEEENS5_IJNSA_ILi64EEENSA_ILi256EEENSA_ILi32EEEEEENS_10tfloat32_tENS5_IJlSB_lEEESJ_SK_NS4_8TiledMMAINS4_8MMA_AtomIJNS4_17SM100_MMA_TF32_SSISJ_SJ_fLi64ELi256ELNS4_4UMMA5MajorE0ELSP_0ELNSO_7ScaleInE0ELSQ_0EEEEEENS4_6LayoutINS5_IJSB_SB_SB_EEENS5_IJNSA_ILi0EEESV_SV_EEEEENS5_IJNS4_10UnderscoreESY_SY_EEEEENS4_23SM90_TMA_LOAD_MULTICASTENS4_14ComposedLayoutINS4_7SwizzleILi3ELi4ELi3EEENS4_18smem_ptr_flag_bitsILi32EEENST_INS5_IJNSA_ILi8EEESH_EEENS5_IJSH_SB_EEEEEEEvNS4_8identityENS4_13SM90_TMA_LOADES1B_vS1C_EENS_8epilogue10collective18CollectiveEpilogueINS1F_23Sm100TmaWarpSpecializedILi4ELi2ELi16ELb1ELb0EEEJSI_NS5_IJNST_ISF_SB_EENST_ISH_SB_EEEEESJ_SK_SJ_SK_NS1F_6fusion15FusionCallbacksIS1J_NS1N_17LinearCombinationISJ_fSJ_fLNS_15FloatRoundStyleE2EEESI_S1M_JEEENS4_5SM1004TMEM4LOAD26SM100_TMEM_LOAD_16dp128b8xES1D_S1B_NS4_17SM75_U32x4_LDSM_NENS4_14SM90_TMA_STOREES1B_NS4_17SM90_U32x4_STSM_NENS4_39AutoVectorizingCopyWithAssumedAlignmentILi128EEEEEEvvEEEEvNT_6ParamsE --------------------------
	.section	.text._ZN7cutlass13device_kernelINS_4gemm6kernel13GemmUniversalIN4cute5tupleIJiiiiEEENS1_10collective13CollectiveMmaINS1_35MainloopSm100TmaUmmaWarpSpecializedILi4ELi2ELi4ENS5_IJNS4_1CILi1EEENSA_ILi2EEESB_EEEEENS5_IJNSA_ILi64EEENSA_ILi256EEENSA_ILi32EEEEEENS_10tfloat32_tENS5_IJlSB_lEEESJ_SK_NS4_8TiledMMAINS4_8MMA_AtomIJNS4_17SM100_MMA_TF32_SSISJ_SJ_fLi64ELi256ELNS4_4UMMA5MajorE0ELSP_0ELNSO_7ScaleInE0ELSQ_0EEEEEENS4_6LayoutINS5_IJSB_SB_SB_EEENS5_IJNSA_ILi0EEESV_SV_EEEEENS5_IJNS4_10UnderscoreESY_SY_EEEEENS4_23SM90_TMA_LOAD_MULTICASTENS4_14ComposedLayoutINS4_7SwizzleILi3ELi4ELi3EEENS4_18smem_ptr_flag_bitsILi32EEENST_INS5_IJNSA_ILi8EEESH_EEENS5_IJSH_SB_EEEEEEEvNS4_8identityENS4_13SM90_TMA_LOADES1B_vS1C_EENS_8epilogue10collective18CollectiveEpilogueINS1F_23Sm100TmaWarpSpecializedILi4ELi2ELi16ELb1ELb0EEEJSI_NS5_IJNST_ISF_SB_EENST_ISH_SB_EEEEESJ_SK_SJ_SK_NS1F_6fusion15FusionCallbacksIS1J_NS1N_17LinearCombinationISJ_fSJ_fLNS_15FloatRoundStyleE2EEESI_S1M_JEEENS4_5SM1004TMEM4LOAD26SM100_TMEM_LOAD_16dp128b8xES1D_S1B_NS4_17SM75_U32x4_LDSM_NENS4_14SM90_TMA_STOREES1B_NS4_17SM90_U32x4_STSM_NENS4_39AutoVectorizingCopyWithAssumedAlignmentILi128EEEEEEvvEEEEvNT_6ParamsE,"ax",@progbits
	.align	128
.text._ZN7cutlass13device_kernelINS_4gemm6kernel13GemmUniversalIN4cute5tupleIJiiiiEEENS1_10collective13CollectiveMmaINS1_35MainloopSm100TmaUmmaWarpSpecializedILi4ELi2ELi4ENS5_IJNS4_1CILi1EEENSA_ILi2EEESB_EEEEENS5_IJNSA_ILi64EEENSA_ILi256EEENSA_ILi32EEEEEENS_10tfloat32_tENS5_IJlSB_lEEESJ_SK_NS4_8TiledMMAINS4_8MMA_AtomIJNS4_17SM100_MMA_TF32_SSISJ_SJ_fLi64ELi256ELNS4_4UMMA5MajorE0ELSP_0ELNSO_7ScaleInE0ELSQ_0EEEEEENS4_6LayoutINS5_IJSB_SB_SB_EEENS5_IJNSA_ILi0EEESV_SV_EEEEENS5_IJNS4_10UnderscoreESY_SY_EEEEENS4_23SM90_TMA_LOAD_MULTICASTENS4_14ComposedLayoutINS4_7SwizzleILi3ELi4ELi3EEENS4_18smem_ptr_flag_bitsILi32EEENST_INS5_IJNSA_ILi8EEESH_EEENS5_IJSH_SB_EEEEEEEvNS4_8identityENS4_13SM90_TMA_LOADES1B_vS1C_EENS_8epilogue10collective18CollectiveEpilogueINS1F_23Sm100TmaWarpSpecializedILi4ELi2ELi16ELb1ELb0EEEJSI_NS5_IJNST_ISF_SB_EENST_ISH_SB_EEEEESJ_SK_SJ_SK_NS1F_6fusion15FusionCallbacksIS1J_NS1N_17LinearCombinationISJ_fSJ_fLNS_15FloatRoundStyleE2EEESI_S1M_JEEENS4_5SM1004TMEM4LOAD26SM100_TMEM_LOAD_16dp128b8xES1D_S1B_NS4_17SM75_U32x4_LDSM_NENS4_14SM90_TMA_STOREES1B_NS4_17SM90_U32x4_STSM_NENS4_39AutoVectorizingCopyWithAssumedAlignmentILi128EEEEEEvvEEEEvNT_6ParamsE:
        .type           _ZN7cutlass13device_kernelINS_4gemm6kernel13GemmUniversalIN4cute5tupleIJiiiiEEENS1_10collective13CollectiveMmaINS1_35MainloopSm100TmaUmmaWarpSpecializedILi4ELi2ELi4ENS5_IJNS4_1CILi1EEENSA_ILi2EEESB_EEEEENS5_IJNSA_ILi64EEENSA_ILi256EEENSA_ILi32EEEEEENS_10tfloat32_tENS5_IJlSB_lEEESJ_SK_NS4_8TiledMMAINS4_8MMA_AtomIJNS4_17SM100_MMA_TF32_SSISJ_SJ_fLi64ELi256ELNS4_4UMMA5MajorE0ELSP_0ELNSO_7ScaleInE0ELSQ_0EEEEEENS4_6LayoutINS5_IJSB_SB_SB_EEENS5_IJNSA_ILi0EEESV_SV_EEEEENS5_IJNS4_10UnderscoreESY_SY_EEEEENS4_23SM90_TMA_LOAD_MULTICASTENS4_14ComposedLayoutINS4_7SwizzleILi3ELi4ELi3EEENS4_18smem_ptr_flag_bitsILi32EEENST_INS5_IJNSA_ILi8EEESH_EEENS5_IJSH_SB_EEEEEEEvNS4_8identityENS4_13SM90_TMA_LOADES1B_vS1C_EENS_8epilogue10collective18CollectiveEpilogueINS1F_23Sm100TmaWarpSpecializedILi4ELi2ELi16ELb1ELb0EEEJSI_NS5_IJNST_ISF_SB_EENST_ISH_SB_EEEEESJ_SK_SJ_SK_NS1F_6fusion15FusionCallbacksIS1J_NS1N_17LinearCombinationISJ_fSJ_fLNS_15FloatRoundStyleE2EEESI_S1M_JEEENS4_5SM1004TMEM4LOAD26SM100_TMEM_LOAD_16dp128b8xES1D_S1B_NS4_17SM75_U32x4_LDSM_NENS4_14SM90_TMA_STOREES1B_NS4_17SM90_U32x4_STSM_NENS4_39AutoVectorizingCopyWithAssumedAlignmentILi128EEEEEEvvEEEEvNT_6ParamsE,@function
        .size           _ZN7cutlass13device_kernelINS_4gemm6kernel13GemmUniversalIN4cute5tupleIJiiiiEEENS1_10collective13CollectiveMmaINS1_35MainloopSm100TmaUmmaWarpSpecializedILi4ELi2ELi4ENS5_IJNS4_1CILi1EEENSA_ILi2EEESB_EEEEENS5_IJNSA_ILi64EEENSA_ILi256EEENSA_ILi32EEEEEENS_10tfloat32_tENS5_IJlSB_lEEESJ_SK_NS4_8TiledMMAINS4_8MMA_AtomIJNS4_17SM100_MMA_TF32_SSISJ_SJ_fLi64ELi256ELNS4_4UMMA5MajorE0ELSP_0ELNSO_7ScaleInE0ELSQ_0EEEEEENS4_6LayoutINS5_IJSB_SB_SB_EEENS5_IJNSA_ILi0EEESV_SV_EEEEENS5_IJNS4_10UnderscoreESY_SY_EEEEENS4_23SM90_TMA_LOAD_MULTICASTENS4_14ComposedLayoutINS4_7SwizzleILi3ELi4ELi3EEENS4_18smem_ptr_flag_bitsILi32EEENST_INS5_IJNSA_ILi8EEESH_EEENS5_IJSH_SB_EEEEEEEvNS4_8identityENS4_13SM90_TMA_LOADES1B_vS1C_EENS_8epilogue10collective18CollectiveEpilogueINS1F_23Sm100TmaWarpSpecializedILi4ELi2ELi16ELb1ELb0EEEJSI_NS5_IJNST_ISF_SB_EENST_ISH_SB_EEEEESJ_SK_SJ_SK_NS1F_6fusion15FusionCallbacksIS1J_NS1N_17LinearCombinationISJ_fSJ_fLNS_15FloatRoundStyleE2EEESI_S1M_JEEENS4_5SM1004TMEM4LOAD26SM100_TMEM_LOAD_16dp128b8xES1D_S1B_NS4_17SM75_U32x4_LDSM_NENS4_14SM90_TMA_STOREES1B_NS4_17SM90_U32x4_STSM_NENS4_39AutoVectorizingCopyWithAssumedAlignmentILi128EEEEEEvvEEEEvNT_6ParamsE,(.L_x_227 - _ZN7cutlass13device_kernelINS_4gemm6kernel13GemmUniversalIN4cute5tupleIJiiiiEEENS1_10collective13CollectiveMmaINS1_35MainloopSm100TmaUmmaWarpSpecializedILi4ELi2ELi4ENS5_IJNS4_1CILi1EEENSA_ILi2EEESB_EEEEENS5_IJNSA_ILi64EEENSA_ILi256EEENSA_ILi32EEEEEENS_10tfloat32_tENS5_IJlSB_lEEESJ_SK_NS4_8TiledMMAINS4_8MMA_AtomIJNS4_17SM100_MMA_TF32_SSISJ_SJ_fLi64ELi256ELNS4_4UMMA5MajorE0ELSP_0ELNSO_7ScaleInE0ELSQ_0EEEEEENS4_6LayoutINS5_IJSB_SB_SB_EEENS5_IJNSA_ILi0EEESV_SV_EEEEENS5_IJNS4_10UnderscoreESY_SY_EEEEENS4_23SM90_TMA_LOAD_MULTICASTENS4_14ComposedLayoutINS4_7SwizzleILi3ELi4ELi3EEENS4_18smem_ptr_flag_bitsILi32EEENST_INS5_IJNSA_ILi8EEESH_EEENS5_IJSH_SB_EEEEEEEvNS4_8identityENS4_13SM90_TMA_LOADES1B_vS1C_EENS_8epilogue10collective18CollectiveEpilogueINS1F_23Sm100TmaWarpSpecializedILi4ELi2ELi16ELb1ELb0EEEJSI_NS5_IJNST_ISF_SB_EENST_ISH_SB_EEEEESJ_SK_SJ_SK_NS1F_6fusion15FusionCallbacksIS1J_NS1N_17LinearCombinationISJ_fSJ_fLNS_15FloatRoundStyleE2EEESI_S1M_JEEENS4_5SM1004TMEM4LOAD26SM100_TMEM_LOAD_16dp128b8xES1D_S1B_NS4_17SM75_U32x4_LDSM_NENS4_14SM90_TMA_STOREES1B_NS4_17SM90_U32x4_STSM_NENS4_39AutoVectorizingCopyWithAssumedAlignmentILi128EEEEEEvvEEEEvNT_6ParamsE)
        .other          _ZN7cutlass13device_kernelINS_4gemm6kernel13GemmUniversalIN4cute5tupleIJiiiiEEENS1_10collective13CollectiveMmaINS1_35MainloopSm100TmaUmmaWarpSpecializedILi4ELi2ELi4ENS5_IJNS4_1CILi1EEENSA_ILi2EEESB_EEEEENS5_IJNSA_ILi64EEENSA_ILi256EEENSA_ILi32EEEEEENS_10tfloat32_tENS5_IJlSB_lEEESJ_SK_NS4_8TiledMMAINS4_8MMA_AtomIJNS4_17SM100_MMA_TF32_SSISJ_SJ_fLi64ELi256ELNS4_4UMMA5MajorE0ELSP_0ELNSO_7ScaleInE0ELSQ_0EEEEEENS4_6LayoutINS5_IJSB_SB_SB_EEENS5_IJNSA_ILi0EEESV_SV_EEEEENS5_IJNS4_10UnderscoreESY_SY_EEEEENS4_23SM90_TMA_LOAD_MULTICASTENS4_14ComposedLayoutINS4_7SwizzleILi3ELi4ELi3EEENS4_18smem_ptr_flag_bitsILi32EEENST_INS5_IJNSA_ILi8EEESH_EEENS5_IJSH_SB_EEEEEEEvNS4_8identityENS4_13SM90_TMA_LOADES1B_vS1C_EENS_8epilogue10collective18CollectiveEpilogueINS1F_23Sm100TmaWarpSpecializedILi4ELi2ELi16ELb1ELb0EEEJSI_NS5_IJNST_ISF_SB_EENST_ISH_SB_EEEEESJ_SK_SJ_SK_NS1F_6fusion15FusionCallbacksIS1J_NS1N_17LinearCombinationISJ_fSJ_fLNS_15FloatRoundStyleE2EEESI_S1M_JEEENS4_5SM1004TMEM4LOAD26SM100_TMEM_LOAD_16dp128b8xES1D_S1B_NS4_17SM75_U32x4_LDSM_NENS4_14SM90_TMA_STOREES1B_NS4_17SM90_U32x4_STSM_NENS4_39AutoVectorizingCopyWithAssumedAlignmentILi128EEEEEEvvEEEEvNT_6ParamsE,@"STO_CUDA_ENTRY STV_DEFAULT"
_ZN7cutlass13device_kernelINS_4gemm6kernel13GemmUniversalIN4cute5tupleIJiiiiEEENS1_10collective13CollectiveMmaINS1_35MainloopSm100TmaUmmaWarpSpecializedILi4ELi2ELi4ENS5_IJNS4_1CILi1EEENSA_ILi2EEESB_EEEEENS5_IJNSA_ILi64EEENSA_ILi256EEENSA_ILi32EEEEEENS_10tfloat32_tENS5_IJlSB_lEEESJ_SK_NS4_8TiledMMAINS4_8MMA_AtomIJNS4_17SM100_MMA_TF32_SSISJ_SJ_fLi64ELi256ELNS4_4UMMA5MajorE0ELSP_0ELNSO_7ScaleInE0ELSQ_0EEEEEENS4_6LayoutINS5_IJSB_SB_SB_EEENS5_IJNSA_ILi0EEESV_SV_EEEEENS5_IJNS4_10UnderscoreESY_SY_EEEEENS4_23SM90_TMA_LOAD_MULTICASTENS4_14ComposedLayoutINS4_7SwizzleILi3ELi4ELi3EEENS4_18smem_ptr_flag_bitsILi32EEENST_INS5_IJNSA_ILi8EEESH_EEENS5_IJSH_SB_EEEEEEEvNS4_8identityENS4_13SM90_TMA_LOADES1B_vS1C_EENS_8epilogue10collective18CollectiveEpilogueINS1F_23Sm100TmaWarpSpecializedILi4ELi2ELi16ELb1ELb0EEEJSI_NS5_IJNST_ISF_SB_EENST_ISH_SB_EEEEESJ_SK_SJ_SK_NS1F_6fusion15FusionCallbacksIS1J_NS1N_17LinearCombinationISJ_fSJ_fLNS_15FloatRoundStyleE2EEESI_S1M_JEEENS4_5SM1004TMEM4LOAD26SM100_TMEM_LOAD_16dp128b8xES1D_S1B_NS4_17SM75_U32x4_LDSM_NENS4_14SM90_TMA_STOREES1B_NS4_17SM90_U32x4_STSM_NENS4_39AutoVectorizingCopyWithAssumedAlignmentILi128EEEEEEvvEEEEvNT_6ParamsE:
[----:B------:R-:W1:Y:S01]  /*0000*/  LDC R1, c[0x0][0x37c] ;  /* 0x0000df00ff017b82 */ /* 0x000e620000000800 */
[----:B------:R-:W2:Y:S01]  /*0010*/  S2R R75, SR_TID.X ;  /* 0x00000000004b7919 */ /* 0x000ea20000002100 */
[----:B------:R-:W3:Y:S01]  /*0020*/  LDCU.64 UR8, c[0x0][0x890] ;  /* 0x00011200ff0877ac */ /* 0x000ee20008000a00 */
[----:B------:R-:W-:Y:S02]  /*0030*/  PRMT R63, RZ, 0x7610, R63 ;  /* 0x00007610ff3f7816 */ /* 0x000fe4000000003f */
[----:B------:R-:W-:Y:S01]  /*0040*/  ELECT P3, URZ, PT ;  /* 0x0000000000ff782f */ /* 0x000fe20003860000 */
[----:B---3--:R-:W-:-:S04]  /*0050*/  UISETP.NE.U32.AND UP0, UPT, UR8, URZ, UPT ;  /* 0x000000ff0800728c */ /* 0x008fc8000bf05070 */
[----:B------:R-:W-:Y:S01]  /*0060*/  UISETP.NE.AND.EX UP0, UPT, UR9, URZ, UPT, UP0 ;  /* 0x000000ff0900728c */ /* 0x000fe2000bf05300 */
[----:B--2---:R-:W-:-:S05]  /*0070*/  SHF.R.U32.HI R64, RZ, 0x5, R75 ;  /* 0x00000005ff407819 */ /* 0x004fca000001164b */
[----:B------:R-:W2:Y:S02]  /*0080*/  SHFL.IDX PT, R0, R64, RZ, 0x1f ;  /* 0x00001fff40007589 */ /* 0x000ea400000e0000 */
[----:B--2---:R-:W-:Y:S01]  /*0090*/  R2UR UR17, R0 ;  /* 0x00000000001172ca */ /* 0x004fe200000e0000 */
[----:B-1----:R-:W-:-:S14]  /*00a0*/  BRA.U UP0, `(.L_x_0) ;  /* 0x0000000100307547 */ /* 0x002fdc000b800000 */
[----:B------:R-:W1:Y:S02]  /*00b0*/  LDCU.64 UR4, c[0x0][0x888] ;  /* 0x00011100ff0477ac */ /* 0x000e640008000a00 */
[----:B-1----:R-:W-:-:S04]  /*00c0*/  UISETP.NE.U32.AND UP0, UPT, UR4, URZ, UPT ;  /* 0x000000ff0400728c */ /* 0x002fc8000bf05070 */
[----:B------:R-:W-:-:S09]  /*00d0*/  UISETP.NE.AND.EX UP0, UPT, UR5, URZ, UPT, UP0 ;  /* 0x000000ff0500728c */ /* 0x000fd2000bf05300 */
[----:B------:R-:W-:Y:S05]  /*00e0*/  BRA.U !UP0, `(.L_x_1) ;  /* 0x0000000108147547 */ /* 0x000fea000b800000 */
[----:B------:R-:W1:Y:S01]  /*00f0*/  LDC.64 R2, c[0x0][0x888] ;  /* 0x00022200ff027b82 */ /* 0x000e620000000a00 */
[----:B------:R-:W1:Y:S02]  /*0100*/  LDCU.64 UR4, c[0x0][0x358] ;  /* 0x00006b00ff0477ac */ /* 0x000e640008000a00 */
[----:B-1----:R1:W5:Y:S01]  /*0110*/  LDG.E R27, desc[UR4][R2.64] ;  /* 0x00000004021b7981 */ /* 0x002362000c1e1900 */
[----:B------:R-:W-:Y:S01]  /*0120*/  HFMA2 R63, -RZ, RZ, 0, 5.9604644775390625e-08 ;  /* 0x00000001ff3f7431 */ /* 0x000fe200000001ff */
[----:B------:R-:W-:Y:S05]  /*0130*/  BRA `(.L_x_0) ;  /* 0x00000000000c7947 */ /* 0x000fea0003800000 */
.L_x_1:
[----:B------:R-:W1:Y:S01]  /*0140*/  LDCU UR4, c[0x0][0x880] ;  /* 0x00011000ff0477ac */ /* 0x000e620008000800 */
[----:B------:R-:W-:Y:S01]  /*0150*/  HFMA2 R63, -RZ, RZ, 0, 5.9604644775390625e-08 ;  /* 0x00000001ff3f7431 */ /* 0x000fe200000001ff */
[----:B-1----:R-:W-:-:S07]  /*0160*/  MOV R27, UR4 ;  /* 0x00000004001b7c02 */ /* 0x002fce0008000f00 */
.L_x_0:
[----:B------:R-:W2:Y:S02]  /*0170*/  LDCU.64 UR4, c[0x0][0x8b0] ;  /* 0x00011600ff0477ac */ /* 0x000ea40008000a00 */
[----:B--2---:R-:W-:-:S04]  /*0180*/  UISETP.NE.U32.AND UP0, UPT, UR4, URZ, UPT ;  /* 0x000000ff0400728c */ /* 0x004fc8000bf05070 */
[----:B------:R-:W-:-:S09]  /*0190*/  UISETP.NE.AND.EX UP0, UPT, UR5, URZ, UPT, UP0 ;  /* 0x000000ff0500728c */ /* 0x000fd2000bf05300 */
[----:B------:R-:W-:Y:S05]  /*01a0*/  BRA.U UP0, `(.L_x_2) ;  /* 0x0000000100287547 */ /* 0x000fea000b800000 */
[----:B------:R-:W2:Y:S02]  /*01b0*/  LDCU.64 UR4, c[0x0][0x8a8] ;  /* 0x00011500ff0477ac */ /* 0x000ea40008000a00 */
[----:B--2---:R-:W-:-:S04]  /*01c0*/  UISETP.NE.U32.AND UP0, UPT, UR4, URZ, UPT ;  /* 0x000000ff0400728c */ /* 0x004fc8000bf05070 */
[----:B------:R-:W-:-:S09]  /*01d0*/  UISETP.NE.AND.EX UP0, UPT, UR5, URZ, UPT, UP0 ;  /* 0x000000ff0500728c */ /* 0x000fd2000bf05300 */
[----:B------:R-:W-:Y:S05]  /*01e0*/  BRA.U !UP0, `(.L_x_3) ;  /* 0x0000000108107547 */ /* 0x000fea000b800000 */
[----:B------:R-:W2:Y:S01]  /*01f0*/  LDC.64 R24, c[0x0][0x8a8] ;  /* 0x00022a00ff187b82 */ /* 0x000ea20000000a00 */
[----:B------:R-:W2:Y:S02]  /*0200*/  LDCU.64 UR4, c[0x0][0x358] ;  /* 0x00006b00ff0477ac */ /* 0x000ea40008000a00 */
[----:B--2---:R2:W5:Y:S01]  /*0210*/  LDG.E R24, desc[UR4][R24.64] ;  /* 0x0000000418187981 */ /* 0x004562000c1e1900 */
[----:B------:R-:W-:Y:S05]  /*0220*/  BRA `(.L_x_2) ;  /* 0x0000000000087947 */ /* 0x000fea0003800000 */
.L_x_3:
[----:B------:R-:W2:Y:S02]  /*0230*/  LDCU UR4, c[0x0][0x8a0] ;  /* 0x00011400ff0477ac */ /* 0x000ea40008000800 */
[----:B--2---:R-:W-:Y:S02]  /*0240*/  MOV R24, UR4 ;  /* 0x0000000400187c02 */ /* 0x004fe40008000f00 */
.L_x_2:
[----:B------:R-:W-:Y:S01]  /*0250*/  IMAD.U32 R0, RZ, RZ, UR17 ;  /* 0x00000011ff007e24 */ /* 0x000fe2000f8e00ff */
[----:B------:R-:W-:Y:S04]  /*0260*/  BSSY.RECONVERGENT B0, `(.L_x_4) ;  /* 0x000000c000007945 */ /* 0x000fe80003800200 */
[C---:B------:R-:W-:Y:S02]  /*0270*/  ISETP.NE.OR P1, PT, R0.reuse, 0x1, !P3 ;  /* 0x000000010000780c */ /* 0x040fe40005f25670 */
[----:B------:R-:W-:-:S11]  /*0280*/  ISETP.NE.OR P0, PT, R0, 0x3, !P3 ;  /* 0x000000030000780c */ /* 0x000fd60005f05670 */
[----:B------:R-:W-:Y:S05]  /*0290*/  @P1 BRA `(.L_x_5) ;  /* 0x0000000000201947 */ /* 0x000fea0003800000 */
[----:B------:R-:W3:Y:S02]  /*02a0*/  LDCU.64 UR4, c[0x0][0x348] ;  /* 0x00006900ff0477ac */ /* 0x000ee40008000a00 */
[----:B---3--:R-:W-:Y:S02]  /*02b0*/  UIADD3 UR6, UP1, UPT, UR4, 0x80, URZ ;  /* 0x0000008004067890 */ /* 0x008fe4000ff3e0ff */
[----:B------:R-:W-:Y:S02]  /*02c0*/  UIADD3 UR4, UP0, UPT, UR4, 0x180, URZ ;  /* 0x0000018004047890 */ /* 0x000fe4000ff1e0ff */
[----:B------:R-:W-:Y:S02]  /*02d0*/  UIADD3.X UR7, UPT, UPT, URZ, UR5, URZ, UP1, !UPT ;  /* 0x00000005ff077290 */ /* 0x000fe40008ffe4ff */
[----:B------:R-:W-:-:S07]  /*02e0*/  UIADD3.X UR5, UPT, UPT, URZ, UR5, URZ, UP0, !UPT ;  /* 0x00000005ff057290 */ /* 0x000fce00087fe4ff */
[----:B------:R3:W-:Y:S02]  /*02f0*/  UTMACCTL.PF [UR6] ;  /* 0x00000000060079b9 */ /* 0x0007e40008040000 */
[----:B------:R3:W-:Y:S02]  /*0300*/  UTMACCTL.PF [UR4] ;  /* 0x00000000040079b9 */ /* 0x0007e40008040000 */
[----:B---3--:R-:W-:Y:S01]  /*0310*/  NOP ;  /* 0x0000000000007918 */ /* 0x008fe20000000000 */
.L_x_5:
[----:B------:R-:W-:Y:S05]  /*0320*/  BSYNC.RECONVERGENT B0 ;  /* 0x0000000000007941 */ /* 0x000fea0003800200 */
.L_x_4:
[----:B------:R-:W-:Y:S04]  /*0330*/  BSSY.RECONVERGENT B0, `(.L_x_6) ;  /* 0x000000a000007945 */ /* 0x000fe80003800200 */
        /* <DEDUP_REMOVED lines=9> */
.L_x_7:
[----:B------:R-:W-:Y:S05]  /*03d0*/  BSYNC.RECONVERGENT B0 ;  /* 0x0000000000007941 */ /* 0x000fea0003800200 */
.L_x_6:
[----:B------:R-:W3:Y:S01]  /*03e0*/  LDCU.64 UR4, c[0x0][0x888] ;  /* 0x00011100ff0477ac */ /* 0x000ee20008000a00 */
[----:B------:R-:W-:Y:S02]  /*03f0*/  UISETP.EQ.U32.AND UP1, UPT, UR8, URZ, UPT ;  /* 0x000000ff0800728c */ /* 0x000fe4000bf22070 */
[----:B------:R-:W-:Y:S02]  /*0400*/  UPLOP3.LUT UP3, UPT, UPT, UPT, UPT, 0x80, 0x8 ;  /* 0x000000000008789c */ /* 0x000fe40003f6f070 */
[----:B---3--:R-:W-:-:S04]  /*0410*/  UISETP.NE.U32.AND UP0, UPT, UR4, URZ, UPT ;  /* 0x000000ff0400728c */ /* 0x008fc8000bf05070 */
[----:B------:R-:W-:-:S04]  /*0420*/  UISETP.NE.AND.EX UP0, UPT, UR5, URZ, UPT, UP0 ;  /* 0x000000ff0500728c */ /* 0x000fc8000bf05300 */
[----:B------:R-:W-:-:S04]  /*0430*/  UISETP.EQ.OR.EX UP2, UPT, UR9, URZ, !UP0, UP1 ;  /* 0x000000ff0900728c */ /* 0x000fc8000c742710 */
[----:B------:R-:W-:-:S06]  /*0440*/  UP2UR UR4, UPR, URZ, 0x4 ;  /* 0x00000004ff047883 */ /* 0x000fcc0008000000 */
[----:B------:R-:W-:Y:S01]  /*0450*/  MOV R67, UR4 ;  /* 0x0000000400437c02 */ /* 0x000fe20008000f00 */
[----:B------:R-:W-:Y:S06]  /*0460*/  BRA.U !UP2, `(.L_x_8) ;  /* 0x000000010a207547 */ /* 0x000fec000b800000 */
[----:B------:R-:W-:Y:S01]  /*0470*/  UISETP.NE.U32.AND UP1, UPT, UR8, URZ, UPT ;  /* 0x000000ff0800728c */ /* 0x000fe2000bf25070 */
[----:B-----5:R-:W-:Y:S01]  /*0480*/  FSETP.NEU.AND P0, PT, R27, RZ, PT ;  /* 0x000000ff1b00720b */ /* 0x020fe20003f0d000 */
[----:B------:R-:W-:Y:S02]  /*0490*/  USEL UR4, URZ, 0xffffffff, UP0 ;  /* 0xffffffffff047887 */ /* 0x000fe40008000000 */
[----:B------:R-:W-:-:S10]  /*04a0*/  UISETP.NE.AND.EX UP1, UPT, UR9, URZ, UPT, UP1 ;  /* 0x000000ff0900728c */ /* 0x000fd4000bf25310 */
[----:B------:R-:W-:Y:S01]  /*04b0*/  VOTEU.ANY UP0, P0 ;  /* 0x0000000000ff7886 */ /* 0x000fe20000000100 */
[----:B------:R-:W-:-:S04]  /*04c0*/  @!UP1 USEL UR4, URZ, 0xffffffff, UP0 ;  /* 0xffffffffff049887 */ /* 0x000fc80008000000 */
[----:B------:R-:W-:-:S04]  /*04d0*/  ULOP3.LUT UR4, UR4, 0x1, URZ, 0xc0, !UPT ;  /* 0x0000000104047892 */ /* 0x000fc8000f8ec0ff */
[----:B------:R-:W-:-:S11]  /*04e0*/  UISETP.NE.U32.AND UP3, UPT, UR4, 0x1, UPT ;  /* 0x000000010400788c */ /* 0x000fd6000bf65070 */
.L_x_8:
[----:B-1----:R-:W1:Y:S01]  /*04f0*/  SHFL.IDX PT, R2, R64, RZ, 0x1f ;  /* 0x00001fff40027589 */ /* 0x002e6200000e0000 */
[----:B------:R-:W-:-:S04]  /*0500*/  UISETP.NE.AND UP0, UPT, UR17, 0x2, UPT ;  /* 0x000000021100788c */ /* 0x000fc8000bf05270 */
[----:B------:R-:W-:Y:S01]  /*0510*/  USEL UR53, URZ, 0x1, UP0 ;  /* 0x00000001ff357887 */ /* 0x000fe20008000000 */
[----:B-1----:R-:W-:-:S13]  /*0520*/  ISETP.NE.AND P0, PT, R2, RZ, PT ;  /* 0x000000ff0200720c */ /* 0x002fda0003f05270 */
[----:B------:R-:W-:Y:S05]  /*0530*/  @P0 BRA `(.L_x_9) ;  /* 0x0000000000580947 */ /* 0x000fea0003800000 */
[----:B------:R-:W1:Y:S01]  /*0540*/  S2UR UR4, SR_CgaCtaId ;  /* 0x00000000000479c3 */ /* 0x000e620000008800 */
[----:B------:R-:W-:Y:S01]  /*0550*/  UMOV UR5, 0x400 ;  /* 0x0000040000057882 */ /* 0x000fe20000000000 */
[----:B------:R-:W-:Y:S01]  /*0560*/  UMOV UR8, 0x1 ;  /* 0x0000000100087882 */ /* 0x000fe20000000000 */
[----:B------:R-:W-:Y:S01]  /*0570*/  UMOV UR6, 0x2 ;  /* 0x0000000200067882 */ /* 0x000fe20000000000 */
[----:B------:R-:W-:-:S04]  /*0580*/  UIADD3 UR8, UPT, UPT, -UR8, 0x100000, URZ ;  /* 0x0010000008087890 */ /* 0x000fc8000fffe1ff */
[----:B------:R-:W-:Y:S02]  /*0590*/  USHF.L.U32 UR9, UR8, 0xb, URZ ;  /* 0x0000000b08097899 */ /* 0x000fe400080006ff */
[----:B------:R-:W-:Y:S02]  /*05a0*/  USHF.L.U32 UR8, UR8, 0x1, URZ ;  /* 0x0000000108087899 */ /* 0x000fe400080006ff */
[----:B------:R-:W-:-:S04]  /*05b0*/  UIADD3 UR6, UPT, UPT, -UR6, 0x100000, URZ ;  /* 0x0010000006067890 */ /* 0x000fc8000fffe1ff */
[----:B------:R-:W-:Y:S02]  /*05c0*/  USHF.L.U32 UR7, UR6, 0xb, URZ ;  /* 0x0000000b06077899 */ /* 0x000fe400080006ff */
[----:B------:R-:W-:Y:S01]  /*05d0*/  USHF.L.U32 UR6, UR6, 0x1, URZ ;  /* 0x0000000106067899 */ /* 0x000fe200080006ff */
[----:B------:R-:W-:Y:S01]  /*05e0*/  ELECT P0, URZ, PT ;  /* 0x0000000000ff782f */ /* 0x000fe20003800000 */
[----:B-1----:R-:W-:Y:S01]  /*05f0*/  ULEA UR4, UR4, UR5, 0x18 ;  /* 0x0000000504047291 */ /* 0x002fe2000f8ec0ff */
[----:B------:R-:W1:Y:S11]  /*0600*/  FENCE.VIEW.ASYNC.S ;  /* 0x00000000000073c6 */ /* 0x000e760000000000 */
[----:B-1----:R1:W3:Y:S01]  /*0610*/  SYNCS.EXCH.64 URZ, [UR4], UR8 ;  /* 0x0000000804ff75b2 */ /* 0x0022e20008000100 */
[----:B------:R1:W4:Y:S01]  /*0620*/  SYNCS.EXCH.64 URZ, [UR4+0x20], UR6 ;  /* 0x0000200604ff75b2 */ /* 0x0003220008000100 */
[----:B------:R1:W1:Y:S01]  /*0630*/  SYNCS.EXCH.64 URZ, [UR4+0x8], UR8 ;  /* 0x0000080804ff75b2 */ /* 0x0002620008000100 */
[----:B------:R1:W1:Y:S01]  /*0640*/  SYNCS.EXCH.64 URZ, [UR4+0x28], UR6 ;  /* 0x0000280604ff75b2 */ /* 0x0002620008000100 */
[----:B------:R1:W1:Y:S01]  /*0650*/  SYNCS.EXCH.64 URZ, [UR4+0x10], UR8 ;  /* 0x0000100804ff75b2 */ /* 0x0002620008000100 */
[----:B------:R1:W1:Y:S01]  /*0660*/  SYNCS.EXCH.64 URZ, [UR4+0x30], UR6 ;  /* 0x0000300604ff75b2 */ /* 0x0002620008000100 */
[----:B------:R1:W1:Y:S01]  /*0670*/  SYNCS.EXCH.64 URZ, [UR4+0x18], UR8 ;  /* 0x0000180804ff75b2 */ /* 0x0002620008000100 */
[----:B------:R1:W1:Y:S01]  /*0680*/  SYNCS.EXCH.64 URZ, [UR4+0x38], UR6 ;  /* 0x0000380604ff75b2 */ /* 0x0002620008000100 */
[----:B------:R-:W-:Y:S01]  /*0690*/  NOP ;  /* 0x0000000000007918 */ /* 0x000fe20000000000 */
.L_x_9:
[----:B------:R-:W2:Y:S01]  /*06a0*/  SHFL.IDX PT, R2, R64, RZ, 0x1f ;  /* 0x00001fff40027589 */ /* 0x000ea200000e0000 */
[----:B------:R-:W-:Y:S01]  /*06b0*/  NOP ;  /* 0x0000000000007918 */ /* 0x000fe20000000000 */
[----:B--2---:R-:W-:-:S13]  /*06c0*/  ISETP.NE.AND P0, PT, R2, 0x1, PT ;  /* 0x000000010200780c */ /* 0x004fda0003f05270 */
[----:B------:R-:W-:Y:S05]  /*06d0*/  @P0 BRA `(.L_x_10) ;  /* 0x0000000000580947 */ /* 0x000fea0003800000 */
[----:B-1----:R-:W1:Y:S01]  /*06e0*/  S2UR UR4, SR_CgaCtaId ;  /* 0x00000000000479c3 */ /* 0x002e620000008800 */
        /* <DEDUP_REMOVED lines=12> */
[----:B-1----:R2:W1:Y:S01]  /*07b0*/  SYNCS.EXCH.64 URZ, [UR4+0x40], UR8 ;  /* 0x0000400804ff75b2 */ /* 0x0024620008000100 */
[----:B------:R2:W1:Y:S01]  /*07c0*/  SYNCS.EXCH.64 URZ, [UR4+0x60], UR6 ;  /* 0x0000600604ff75b2 */ /* 0x0004620008000100 */
[----:B------:R2:W1:Y:S01]  /*07d0*/  SYNCS.EXCH.64 URZ, [UR4+0x48], UR8 ;  /* 0x0000480804ff75b2 */ /* 0x0004620008000100 */
[----:B------:R2:W1:Y:S01]  /*07e0*/  SYNCS.EXCH.64 URZ, [UR4+0x68], UR6 ;  /* 0x0000680604ff75b2 */ /* 0x0004620008000100 */
[----:B------:R2:W1:Y:S01]  /*07f0*/  SYNCS.EXCH.64 URZ, [UR4+0x50], UR8 ;  /* 0x0000500804ff75b2 */ /* 0x0004620008000100 */
[----:B------:R2:W1:Y:S01]  /*0800*/  SYNCS.EXCH.64 URZ, [UR4+0x70], UR6 ;  /* 0x0000700604ff75b2 */ /* 0x0004620008000100 */
[----:B------:R2:W1:Y:S01]  /*0810*/  SYNCS.EXCH.64 URZ, [UR4+0x58], UR8 ;  /* 0x0000580804ff75b2 */ /* 0x0004620008000100 */
[----:B------:R2:W1:Y:S02]  /*0820*/  SYNCS.EXCH.64 URZ, [UR4+0x78], UR6 ;  /* 0x0000780604ff75b2 */ /* 0x0004640008000100 */
[----:B--2---:R-:W-:Y:S01]  /*0830*/  NOP ;  /* 0x0000000000007918 */ /* 0x004fe20000000000 */
.L_x_10:
[----:B------:R-:W2:Y:S01]  /*0840*/  SHFL.IDX PT, R2, R64, RZ, 0x1f ;  /* 0x00001fff40027589 */ /* 0x000ea200000e0000 */
[----:B------:R-:W-:Y:S01]  /*0850*/  NOP ;  /* 0x0000000000007918 */ /* 0x000fe20000000000 */
[----:B--2---:R-:W-:-:S13]  /*0860*/  ISETP.NE.AND P0, PT, R2, 0x3, PT ;  /* 0x000000030200780c */ /* 0x004fda0003f05270 */
[----:B------:R-:W-:Y:S05]  /*0870*/  @P0 BRA `(.L_x_11) ;  /* 0x0000000000300947 */ /* 0x000fea0003800000 */
[----:B-1----:R-:W1:Y:S01]  /*0880*/  S2UR UR4, SR_CgaCtaId ;  /* 0x00000000000479c3 */ /* 0x002e620000008800 */
[----:B------:R-:W-:Y:S01]  /*0890*/  UMOV UR6, 0x400 ;  /* 0x0000040000067882 */ /* 0x000fe20000000000 */
[----:B------:R-:W-:Y:S01]  /*08a0*/  UMOV UR5, 0x20 ;  /* 0x0000002000057882 */ /* 0x000fe20000000000 */
[----:B------:R-:W-:Y:S01]  /*08b0*/  ELECT P0, URZ, PT ;  /* 0x0000000000ff782f */ /* 0x000fe20003800000 */
[----:B-1----:R-:W-:Y:S02]  /*08c0*/  ULEA UR6, UR4, UR6, 0x18 ;  /* 0x0000000604067291 */ /* 0x002fe4000f8ec0ff */
[----:B------:R-:W-:-:S04]  /*08d0*/  UIADD3 UR4, UPT, UPT, -UR5, 0x100000, URZ ;  /* 0x0010000005047890 */ /* 0x000fc8000fffe1ff */
[----:B------:R-:W-:Y:S02]  /*08e0*/  USHF.L.U32 UR5, UR4, 0xb, URZ ;  /* 0x0000000b04057899 */ /* 0x000fe400080006ff */
[----:B------:R-:W-:Y:S01]  /*08f0*/  USHF.L.U32 UR4, UR4, 0x1, URZ ;  /* 0x0000000104047899 */ /* 0x000fe200080006ff */
[----:B------:R-:W1:Y:S11]  /*0900*/  FENCE.VIEW.ASYNC.S ;  /* 0x00000000000073c6 */ /* 0x000e760000000000 */
[----:B-1----:R2:W1:Y:S01]  /*0910*/  SYNCS.EXCH.64 URZ, [UR6+0x80], UR4 ;  /* 0x0000800406ff75b2 */ /* 0x0024620008000100 */
[----:B------:R2:W1:Y:S02]  /*0920*/  SYNCS.EXCH.64 URZ, [UR6+0x88], UR4 ;  /* 0x0000880406ff75b2 */ /* 0x0004640008000100 */
[----:B--2---:R-:W-:Y:S01]  /*0930*/  NOP ;  /* 0x0000000000007918 */ /* 0x004fe20000000000 */
.L_x_11:
[----:B------:R-:W2:Y:S01]  /*0940*/  SHFL.IDX PT, R2, R64, RZ, 0x1f ;  /* 0x00001fff40027589 */ /* 0x000ea200000e0000 */
[----:B------:R-:W-:Y:S01]  /*0950*/  NOP ;  /* 0x0000000000007918 */ /* 0x000fe20000000000 */
[----:B--2---:R-:W-:-:S13]  /*0960*/  ISETP.NE.AND P0, PT, R2, 0x4, PT ;  /* 0x000000040200780c */ /* 0x004fda0003f05270 */
[----:B------:R-:W-:Y:S05]  /*0970*/  @P0 BRA `(.L_x_12) ;  /* 0x00000000004c0947 */ /* 0x000fea0003800000 */
[----:B-1----:R-:W1:Y:S01]  /*0980*/  S2UR UR6, SR_CgaCtaId ;  /* 0x00000000000679c3 */ /* 0x002e620000008800 */
[----:B------:R-:W-:Y:S01]  /*0990*/  UMOV UR4, 0x1e0 ;  /* 0x000001e000047882 */ /* 0x000fe20000000000 */
[----:B------:R-:W-:Y:S01]  /*09a0*/  UMOV UR5, 0x400 ;  /* 0x0000040000057882 */ /* 0x000fe20000000000 */
[----:B------:R-:W-:Y:S01]  /*09b0*/  USEL UR4, UR4, 0x1a0, UP3 ;  /* 0x000001a004047887 */ /* 0x000fe20009800000 */
[----:B------:R-:W-:Y:S01]  /*09c0*/  UMOV UR8, 0x1 ;  /* 0x0000000100087882 */ /* 0x000fe20000000000 */
[----:B------:R-:W-:Y:S01]  /*09d0*/  ELECT P0, URZ, PT ;  /* 0x0000000000ff782f */ /* 0x000fe20003800000 */
[----:B------:R-:W-:-:S04]  /*09e0*/  UIADD3 UR8, UPT, UPT, -UR8, 0x100000, URZ ;  /* 0x0010000008087890 */ /* 0x000fc8000fffe1ff */
[----:B------:R-:W-:Y:S02]  /*09f0*/  USHF.L.U32 UR9, UR8, 0xb, URZ ;  /* 0x0000000b08097899 */ /* 0x000fe400080006ff */
[----:B------:R-:W-:Y:S02]  /*0a00*/  USHF.L.U32 UR8, UR8, 0x1, URZ ;  /* 0x0000000108087899 */ /* 0x000fe400080006ff */
[----:B-1----:R-:W-:Y:S02]  /*0a10*/  ULEA UR6, UR6, UR5, 0x18 ;  /* 0x0000000506067291 */ /* 0x002fe4000f8ec0ff */
[----:B------:R-:W-:-:S04]  /*0a20*/  UIADD3 UR4, UPT, UPT, -UR4, 0x100000, URZ ;  /* 0x0010000004047890 */ /* 0x000fc8000fffe1ff */
[----:B------:R-:W-:Y:S02]  /*0a30*/  USHF.L.U32 UR5, UR4, 0xb, URZ ;  /* 0x0000000b04057899 */ /* 0x000fe400080006ff */
[----:B------:R-:W-:Y:S01]  /*0a40*/  USHF.L.U32 UR4, UR4, 0x1, URZ ;  /* 0x0000000104047899 */ /* 0x000fe200080006ff */
[----:B------:R-:W1:Y:S03]  /*0a50*/  FENCE.VIEW.ASYNC.S ;  /* 0x00000000000073c6 */ /* 0x000e660000000000 */
[----:B-1----:R2:W1:Y:S08]  /*0a60*/  SYNCS.EXCH.64 URZ, [UR6+0x90], UR8 ;  /* 0x0000900806ff75b2 */ /* 0x0024700008000100 */
[----:B------:R2:W1:Y:S01]  /*0a70*/  SYNCS.EXCH.64 URZ, [UR6+0xa0], UR4 ;  /* 0x0000a00406ff75b2 */ /* 0x0004620008000100 */
[----:B------:R2:W1:Y:S01]  /*0a80*/  SYNCS.EXCH.64 URZ, [UR6+0x98], UR8 ;  /* 0x0000980806ff75b2 */ /* 0x0004620008000100 */
[----:B------:R2:W1:Y:S02]  /*0a90*/  SYNCS.EXCH.64 URZ, [UR6+0xa8], UR4 ;  /* 0x0000a80406ff75b2 */ /* 0x0004640008000100 */
[----:B--2---:R-:W-:Y:S01]  /*0aa0*/  NOP ;  /* 0x0000000000007918 */ /* 0x004fe20000000000 */
.L_x_12:
        /* <DEDUP_REMOVED lines=26> */
.L_x_13:
[----:B------:R-:W2:Y:S01]  /*0c50*/  SHFL.IDX PT, R2, R64, RZ, 0x1f ;  /* 0x00001fff40027589 */ /* 0x000ea200000e0000 */
[----:B------:R-:W-:Y:S01]  /*0c60*/  NOP ;  /* 0x0000000000007918 */ /* 0x000fe20000000000 */
[----:B--2---:R-:W-:-:S13]  /*0c70*/  ISETP.NE.AND P0, PT, R2, 0x3, PT ;  /* 0x000000030200780c */ /* 0x004fda0003f05270 */
[----:B------:R-:W-:Y:S05]  /*0c80*/  @P0 BRA `(.L_x_14) ;  /* 0x0000000000380947 */ /* 0x000fea0003800000 */
[----:B------:R-:W2:Y:S01]  /*0c90*/  S2UR UR5, SR_CgaCtaId ;  /* 0x00000000000579c3 */ /* 0x000ea20000008800 */
[----:B-1----:R-:W-:Y:S01]  /*0ca0*/  UMOV UR4, 0x400 ;  /* 0x0000040000047882 */ /* 0x002fe20000000000 */
[----:B------:R-:W-:Y:S01]  /*0cb0*/  UMOV UR6, 0x20 ;  /* 0x0000002000067882 */ /* 0x000fe20000000000 */
[----:B------:R-:W-:Y:S01]  /*0cc0*/  ELECT P0, URZ, PT ;  /* 0x0000000000ff782f */ /* 0x000fe20003800000 */
[----:B------:R-:W-:-:S04]  /*0cd0*/  UIADD3 UR6, UPT, UPT, -UR6, 0x100000, URZ ;  /* 0x0010000006067890 */ /* 0x000fc8000fffe1ff */
[----:B------:R-:W-:Y:S02]  /*0ce0*/  USHF.L.U32 UR7, UR6, 0xb, URZ ;  /* 0x0000000b06077899 */ /* 0x000fe400080006ff */
[----:B------:R-:W-:Y:S02]  /*0cf0*/  USHF.L.U32 UR6, UR6, 0x1, URZ ;  /* 0x0000000106067899 */ /* 0x000fe400080006ff */
[----:B--2---:R-:W-:Y:S01]  /*0d00*/  ULEA UR4, UR5, UR4, 0x18 ;  /* 0x0000000405047291 */ /* 0x004fe2000f8ec0ff */
[----:B------:R-:W1:Y:S11]  /*0d10*/  FENCE.VIEW.ASYNC.S ;  /* 0x00000000000073c6 */ /* 0x000e760000000000 */
[----:B-1----:R2:W1:Y:S01]  /*0d20*/  SYNCS.EXCH.64 URZ, [UR4+0xf0], UR6 ;  /* 0x0000f00604ff75b2 */ /* 0x0024620008000100 */
[----:B------:R2:W1:Y:S01]  /*0d30*/  SYNCS.EXCH.64 URZ, [UR4+0x100], UR6 ;  /* 0x0001000604ff75b2 */ /* 0x0004620008000100 */
[----:B------:R2:W1:Y:S01]  /*0d40*/  SYNCS.EXCH.64 URZ, [UR4+0xf8], UR6 ;  /* 0x0000f80604ff75b2 */ /* 0x0004620008000100 */
[----:B------:R2:W1:Y:S02]  /*0d50*/  SYNCS.EXCH.64 URZ, [UR4+0x108], UR6 ;  /* 0x0001080604ff75b2 */ /* 0x0004640008000100 */
[----:B--2---:R-:W-:Y:S01]  /*0d60*/  NOP ;  /* 0x0000000000007918 */ /* 0x004fe20000000000 */
.L_x_14:
[----:B-1----:R-:W1:Y:S01]  /*0d70*/  LDCU UR4, c[0x0][0x36c] ;  /* 0x00006d80ff0477ac */ /* 0x002e620008000800 */
[----:B------:R-:W-:Y:S01]  /*0d80*/  ISETP.NE.OR P3, PT, R0, 0x2, !P3 ;  /* 0x000000020000780c */ /* 0x000fe20005f65670 */
[----:B------:R-:W-:Y:S01]  /*0d90*/  NOP ;  /* 0x0000000000007918 */ /* 0x000fe20000000000 */
[----:B------:R-:W-:Y:S01]  /*0da0*/  LOP3.LUT R0, R75, 0x1f, RZ, 0xc0, !PT ;  /* 0x0000001f4b007812 */ /* 0x000fe200078ec0ff */
[----:B------:R-:W-:Y:S02]  /*0db0*/  UISETP.NE.AND UP4, UPT, UR17, URZ, UPT ;  /* 0x000000ff1100728c */ /* 0x000fe4000bf85270 */
[----:B-1----:R-:W-:-:S09]  /*0dc0*/  UISETP.EQ.U32.AND UP5, UPT, UR4, 0x1, UPT ;  /* 0x000000010400788c */ /* 0x002fd2000bfa2070 */
[----:B------:R-:W-:Y:S05]  /*0dd0*/  BRA.U !UP5, `(.L_x_15) ;  /* 0x000000010d087547 */ /* 0x000fea000b800000 */
[----:B---34-:R-:W-:Y:S01]  /*0de0*/  UCGABAR_ARV ;  /* 0x00000000000079c7 */ /* 0x018fe20008000000 */
[----:B------:R-:W-:Y:S05]  /*0df0*/  BRA `(.L_x_16) ;  /* 0x0000000000047947 */ /* 0x000fea0003800000 */
.L_x_15:
[----:B---34-:R-:W-:Y:S01]  /*0e00*/  NOP ;  /* 0x0000000000007918 */ /* 0x018fe20000000000 */
.L_x_16:
[----:B------:R-:W1:Y:S01]  /*0e10*/  S2UR UR8, SR_CTAID.X ;  /* 0x00000000000879c3 */ /* 0x000e620000002500 */
[----:B------:R-:W-:-:S05]  /*0e20*/  CS2R.32 R66, SR_CgaSize ;  /* 0x0000000000427805 */ /* 0x000fca0000008a00 */
[----:B------:R-:W-:-:S05]  /*0e30*/  IMAD R66, R66, -0xa0, RZ ;  /* 0xffffff6042427824 */ /* 0x000fca00078e02ff */
[----:B------:R-:W-:-:S14]  /*0e40*/  R2UR UR5, R66 ;  /* 0x00000000420572ca */ /* 0x000fdc00000e0000 */
[----:B------:R-:W2:Y:S01]  /*0e50*/  LDCU UR5, c[0x0][UR5+0x2b0] ;  /* 0x00005600050577ac */ /* 0x000ea20008000800 */
[----:B------:R-:W-:-:S05]  /*0e60*/  CS2R.32 R66, SR_CgaSize ;  /* 0x0000000000427805 */ /* 0x000fca0000008a00 */
[----:B------:R-:W-:-:S05]  /*0e70*/  IMAD R66, R66, -0xa0, RZ ;  /* 0xffffff6042427824 */ /* 0x000fca00078e02ff */
[----:B------:R-:W-:-:S14]  /*0e80*/  R2UR UR4, R66 ;  /* 0x00000000420472ca */ /* 0x000fdc00000e0000 */
[----:B------:R-:W3:Y:S01]  /*0e90*/  LDCU UR4, c[0x0][UR4+0x2b4] ;  /* 0x00005680040477ac */ /* 0x000ee20008000800 */
[----:B------:R-:W4:Y:S01]  /*0ea0*/  S2UR UR7, SR_CTAID.Y ;  /* 0x00000000000779c3 */ /* 0x000f220000002600 */
[----:B------:R-:W-:-:S05]  /*0eb0*/  CS2R.32 R66, SR_CgaSize ;  /* 0x0000000000427805 */ /* 0x000fca0000008a00 */
[----:B------:R-:W-:-:S05]  /*0ec0*/  IMAD R66, R66, -0xa0, RZ ;  /* 0xffffff6042427824 */ /* 0x000fca00078e02ff */
[----:B------:R-:W-:-:S14]  /*0ed0*/  R2UR UR9, R66 ;  /* 0x00000000420972ca */ /* 0x000fdc00000e0000 */
[----:B------:R-:W3:Y:S01]  /*0ee0*/  LDCU UR9, c[0x0][UR9+0x2a0] ;  /* 0x00005400090977ac */ /* 0x000ee20008000800 */
[----:B------:R-:W-:-:S05]  /*0ef0*/  CS2R.32 R66, SR_CgaSize ;  /* 0x0000000000427805 */ /* 0x000fca0000008a00 */
[----:B------:R-:W-:-:S05]  /*0f00*/  IMAD R66, R66, -0xa0, RZ ;  /* 0xffffff6042427824 */ /* 0x000fca00078e02ff */
[----:B------:R-:W-:-:S14]  /*0f10*/  R2UR UR10, R66 ;  /* 0x00000000420a72ca */ /* 0x000fdc00000e0000 */
[----:B------:R-:W3:Y:S01]  /*0f20*/  LDCU UR10, c[0x0][UR10+0x2a4] ;  /* 0x000054800a0a77ac */ /* 0x000ee20008000800 */
[----:B------:R-:W3:Y:S01]  /*0f30*/  S2UR UR11, SR_CgaCtaId ;  /* 0x00000000000b79c3 */ /* 0x000ee20000008800 */
[----:B------:R-:W3:Y:S01]  /*0f40*/  LDCU UR21, c[0x0][0xb24] ;  /* 0x00016480ff1577ac */ /* 0x000ee20008000800 */
[----:B------:R-:W3:Y:S01]  /*0f50*/  LDCU UR45, c[0x0][0xb24] ;  /* 0x00016480ff2d77ac */ /* 0x000ee20008000800 */
[----:B-1----:R-:W-:-:S05]  /*0f60*/  I2FP.F32.U32 R3, UR8 ;  /* 0x0000000800037c45 */ /* 0x002fca0008201000 */
[----:B------:R-:W1:Y:S01]  /*0f70*/  S2UR UR36, SR_CTAID.Z ;  /* 0x00000000002479c3 */ /* 0x000e620000002700 */
[----:B------:R-:W1:Y:S01]  /*0f80*/  LDCU UR27, c[0x0][0xb30] ;  /* 0x00016600ff1b77ac */ /* 0x000e620008000800 */
[----:B--2---:R-:W-:Y:S01]  /*0f90*/  FMUL R3, R3, UR5 ;  /* 0x0000000503037c20 */ /* 0x004fe20008400000 */
[----:B------:R-:W-:Y:S01]  /*0fa0*/  UMOV UR16, UR8 ;  /* 0x0000000800107c82 */ /* 0x000fe20008000000 */
[----:B----4-:R-:W-:Y:S01]  /*0fb0*/  I2FP.F32.U32 R2, UR7 ;  /* 0x0000000700027c45 */ /* 0x010fe20008201000 */
[----:B------:R-:W-:-:S03]  /*0fc0*/  UMOV UR20, UR7 ;  /* 0x0000000700147c82 */ /* 0x000fc60008000000 */
[----:B------:R-:W2:Y:S01]  /*0fd0*/  F2I.U32.TRUNC.NTZ R3, R3 ;  /* 0x0000000300037305 */ /* 0x000ea2000020f000 */
[----:B---3--:R-:W-:Y:S01]  /*0fe0*/  UISETP.GE.AND UP2, UPT, UR21, 0x1, UPT ;  /* 0x000000011500788c */ /* 0x008fe2000bf46270 */
[----:B------:R-:W-:Y:S01]  /*0ff0*/  FMUL R2, R2, UR4 ;  /* 0x0000000402027c20 */ /* 0x000fe20008400000 */
[----:B------:R-:W-:-:S05]  /*1000*/  USHF.L.U32 UR28, UR11, 0xa, URZ ;  /* 0x0000000a0b1c7899 */ /* 0x000fca00080006ff */
[----:B------:R-:W3:Y:S01]  /*1010*/  F2I.U32.TRUNC.NTZ R2, R2 ;  /* 0x0000000200027305 */ /* 0x000ee2000020f000 */
[----:B--2---:R-:W-:Y:S02]  /*1020*/  R2UR UR4, R3 ;  /* 0x00000000030472ca */ /* 0x004fe400000e0000 */
[----:B---3--:R-:W-:Y:S02]  /*1030*/  R2UR UR6, R2 ;  /* 0x00000000020672ca */ /* 0x008fe400000e0000 */
[----:B------:R-:W-:-:S09]  /*1040*/  PRMT R2, RZ, 0x7610, R2 ;  /* 0x00007610ff027816 */ /* 0x000fd20000000002 */
[----:B------:R-:W-:-:S04]  /*1050*/  UIADD3 UR5, UPT, UPT, -UR4, URZ, URZ ;  /* 0x000000ff04057290 */ /* 0x000fc8000fffe1ff */
[----:B------:R-:W-:Y:S02]  /*1060*/  UIMAD UR5, UR9, UR5, UR8 ;  /* 0x00000005090572a4 */ /* 0x000fe4000f8e0208 */
[----:B------:R-:W-:-:S04]  /*1070*/  UIADD3 UR4, UPT, UPT, -UR6, URZ, URZ ;  /* 0x000000ff06047290 */ /* 0x000fc8000fffe1ff */
[----:B------:R-:W-:Y:S01]  /*1080*/  IMAD.U32 R66, RZ, RZ, UR5 ;  /* 0x00000005ff427e24 */ /* 0x000fe2000f8e00ff */
[----:B------:R-:W-:-:S06]  /*1090*/  UIMAD UR4, UR10, UR4, UR7 ;  /* 0x000000040a0472a4 */ /* 0x000fcc000f8e0207 */
[----:B------:R-:W-:Y:S01]  /*10a0*/  IMAD.U32 R65, RZ, RZ, UR4 ;  /* 0x00000004ff417e24 */ /* 0x000fe2000f8e00ff */
[----:B-1----:R-:W-:Y:S06]  /*10b0*/  BRA.U UP4, `(.L_x_17) ;  /* 0x00000001042c7547 */ /* 0x002fec000b800000 */
[----:B------:R-:W-:Y:S02]  /*10c0*/  R2UR UR5, R65 ;  /* 0x00000000410572ca */ /* 0x000fe400000e0000 */
[----:B------:R-:W-:-:S11]  /*10d0*/  R2UR UR4, R66 ;  /* 0x00000000420472ca */ /* 0x000fd600000e0000 */
[----:B------:R-:W-:Y:S02]  /*10e0*/  UISETP.NE.AND UP0, UPT, UR5, URZ, UPT ;  /* 0x000000ff0500728c */ /* 0x000fe4000bf05270 */
[----:B------:R-:W-:Y:S02]  /*10f0*/  UISETP.NE.AND UP1, UPT, UR5, 0x1, UPT ;  /* 0x000000010500788c */ /* 0x000fe4000bf25270 */
[----:B------:R-:W-:-:S04]  /*1100*/  UISETP.EQ.OR UP0, UPT, UR4, URZ, !UP0 ;  /* 0x000000ff0400728c */ /* 0x000fc8000c702670 */
[----:B------:R-:W-:Y:S02]  /*1110*/  USEL UR5, URZ, 0x1, !UP0 ;  /* 0x00000001ff057887 */ /* 0x000fe4000c000000 */
[----:B------:R-:W-:Y:S02]  /*1120*/  UISETP.NE.AND UP0, UPT, UR4, URZ, UPT ;  /* 0x000000ff0400728c */ /* 0x000fe4000bf05270 */
[----:B------:R-:W-:-:S04]  /*1130*/  USEL UR4, URZ, 0x2, UP1 ;  /* 0x00000002ff047887 */ /* 0x000fc80008800000 */
[----:B------:R-:W-:-:S04]  /*1140*/  USEL UR4, UR4, 0x2, UP0 ;  /* 0x0000000204047887 */ /* 0x000fc80008000000 */
[----:B------:R-:W-:-:S06]  /*1150*/  UIADD3 UR4, UPT, UPT, UR5, UR4, URZ ;  /* 0x0000000405047290 */ /* 0x000fcc000fffe0ff */
[----:B------:R-:W-:Y:S02]  /*1160*/  IMAD.U32 R2, RZ, RZ, UR4 ;  /* 0x00000004ff027e24 */ /* 0x000fe4000f8e00ff */
.L_x_17:
[----:B------:R-:W-:Y:S05]  /*1170*/  BRA.U !UP2, `(.L_x_18) ;  /* 0x000000010ad47547 */ /* 0x000fea000b800000 */
[----:B------:R-:W1:Y:S01]  /*1180*/  LDCU.128 UR12, c[0x0][0xb10] ;  /* 0x00016200ff0c77ac */ /* 0x000e620008000c00 */
[----:B------:R-:W2:Y:S01]  /*1190*/  LDCU UR6, c[0x0][0x370] ;  /* 0x00006e00ff0677ac */ /* 0x000ea20008000800 */
[----:B------:R-:W3:Y:S01]  /*11a0*/  LDCU UR5, c[0x0][0x374] ;  /* 0x00006e80ff0577ac */ /* 0x000ee20008000800 */
[----:B------:R-:W4:Y:S01]  /*11b0*/  LDCU UR26, c[0x0][0xb0c] ;  /* 0x00016180ff1a77ac */ /* 0x000f220008000800 */
[----:B------:R-:W4:Y:S01]  /*11c0*/  LDCU UR4, c[0x0][0xb20] ;  /* 0x00016400ff0477ac */ /* 0x000f220008000800 */
[----:B------:R-:W4:Y:S01]  /*11d0*/  LDCU.64 UR8, c[0x0][0xb28] ;  /* 0x00016500ff0877ac */ /* 0x000f220008000a00 */
[----:B-1----:R-:W-:Y:S02]  /*11e0*/  UISETP.NE.AND UP0, UPT, UR14, 0x1, UPT ;  /* 0x000000010e00788c */ /* 0x002fe4000bf05270 */
[----:B---3--:R-:W-:Y:S02]  /*11f0*/  UIMAD.WIDE.U32 UR10, UR5, UR15, URZ ;  /* 0x0000000f050a72a5 */ /* 0x008fe4000f8e00ff */
[----:B--2---:R-:W-:-:S02]  /*1200*/  UIMAD.WIDE.U32 UR22, UR6, UR12, URZ ;  /* 0x0000000c061672a5 */ /* 0x004fc4000f8e00ff */
[----:B----4-:R-:W-:Y:S02]  /*1210*/  UISETP.NE.AND UP1, UPT, UR26, 0x1, UPT ;  /* 0x000000011a00788c */ /* 0x010fe4000bf25270 */
[----:B------:R-:W-:Y:S01]  /*1220*/  UISETP.NE.AND UP2, UPT, UR21, 0x1, UPT ;  /* 0x000000011500788c */ /* 0x000fe2000bf45270 */
[----:B------:R-:W-:Y:S02]  /*1230*/  UMOV UR10, UR11 ;  /* 0x0000000b000a7c82 */ /* 0x000fe40008000000 */
[----:B------:R-:W-:Y:S01]  /*1240*/  UMOV UR22, UR23 ;  /* 0x0000001700167c82 */ /* 0x000fe20008000000 */
[----:B------:R-:W-:Y:S02]  /*1250*/  @UP0 USHF.R.U32.HI UR5, URZ, UR4, UR10 ;  /* 0x00000004ff050299 */ /* 0x000fe4000801160a */
[----:B------:R-:W-:Y:S02]  /*1260*/  UIMAD.WIDE.U32 UR24, UR20, UR15, URZ ;  /* 0x0000000f141872a5 */ /* 0x000fe4000f8e00ff */
[----:B------:R-:W-:-:S02]  /*1270*/  UIMAD.WIDE.U32 UR10, UR5, UR8, URZ ;  /* 0x00000008050a72a5 */ /* 0x000fc4000f8e00ff */
[----:B------:R-:W-:Y:S02]  /*1280*/  @UP1 USHF.R.U32.HI UR6, URZ, UR13, UR22 ;  /* 0x0000000dff061299 */ /* 0x000fe40008011616 */
[----:B------:R-:W-:Y:S02]  /*1290*/  UIMAD.WIDE.U32 UR18, UR16, UR12, URZ ;  /* 0x0000000c101272a5 */ /* 0x000fe4000f8e00ff */
[----:B------:R-:W-:Y:S01]  /*12a0*/  UIMAD.WIDE.U32 UR22, UR6, UR8, URZ ;  /* 0x00000008061672a5 */ /* 0x000fe2000f8e00ff */
[----:B------:R-:W-:Y:S01]  /*12b0*/  UMOV UR24, UR25 ;  /* 0x0000001900187c82 */ /* 0x000fe20008000000 */
[----:B------:R-:W-:Y:S01]  /*12c0*/  UMOV UR10, UR11 ;  /* 0x0000000b000a7c82 */ /* 0x000fe20008000000 */
[----:B------:R-:W-:Y:S02]  /*12d0*/  USHF.R.U32.HI UR24, URZ, UR4, UR24 ;  /* 0x00000004ff187299 */ /* 0x000fe40008011618 */
[----:B------:R-:W-:Y:S02]  /*12e0*/  @UP2 USHF.R.U32.HI UR5, URZ, UR9, UR10 ;  /* 0x00000009ff052299 */ /* 0x000fe4000801160a */
[----:B------:R-:W-:Y:S01]  /*12f0*/  UMOV UR7, UR23 ;  /* 0x0000001700077c82 */ /* 0x000fe20008000000 */
[----:B------:R-:W-:Y:S01]  /*1300*/  UMOV UR18, UR19 ;  /* 0x0000001300127c82 */ /* 0x000fe20008000000 */
[----:B------:R-:W-:-:S02]  /*1310*/  @UP2 USHF.R.U32.HI UR6, URZ, UR9, UR7 ;  /* 0x00000009ff062299 */ /* 0x000fc40008011607 */
[----:B------:R-:W-:Y:S02]  /*1320*/  USHF.R.U32.HI UR18, URZ, UR13, UR18 ;  /* 0x0000000dff127299 */ /* 0x000fe40008011612 */
[----:B------:R-:W-:Y:S02]  /*1330*/  USEL UR4, UR20, UR24, !UP0 ;  /* 0x0000001814047287 */ /* 0x000fe4000c000000 */
[----:B------:R-:W-:Y:S02]  /*1340*/  UIMAD UR7, UR5, UR21, URZ ;  /* 0x00000015050772a4 */ /* 0x000fe4000f8e02ff */
[----:B------:R-:W-:Y:S02]  /*1350*/  USEL UR5, UR16, UR18, !UP1 ;  /* 0x0000001210057287 */ /* 0x000fe4000c800000 */
[----:B------:R-:W-:Y:S02]  /*1360*/  UIMAD UR12, UR6, UR21, URZ ;  /* 0x00000015060c72a4 */ /* 0x000fe4000f8e02ff */
[----:B------:R-:W-:-:S02]  /*1370*/  UISETP.GE.AND UP0, UPT, UR4, UR7, UPT ;  /* 0x000000070400728c */ /* 0x000fc4000bf06270 */
[----:B------:R-:W-:Y:S02]  /*1380*/  UIMAD.WIDE.U32 UR10, UR4, UR8, URZ ;  /* 0x00000008040a72a5 */ /* 0x000fe4000f8e00ff */
[----:B------:R-:W-:Y:S02]  /*1390*/  UISETP.GE.OR UP0, UPT, UR5, UR12, UP0 ;  /* 0x0000000c0500728c */ /* 0x000fe40008706670 */
[----:B------:R-:W-:Y:S02]  /*13a0*/  UIMAD.WIDE.U32 UR12, UR5, UR8, URZ ;  /* 0x00000008050c72a5 */ /* 0x000fe4000f8e00ff */
[----:B------:R-:W-:Y:S01]  /*13b0*/  UIADD3 UR10, UPT, UPT, -UR4, URZ, URZ ;  /* 0x000000ff040a7290 */ /* 0x000fe2000fffe1ff */
[----:B------:R-:W-:Y:S01]  /*13c0*/  UMOV UR8, UR11 ;  /* 0x0000000b00087c82 */ /* 0x000fe20008000000 */
[----:B------:R-:W-:Y:S02]  /*13d0*/  UIADD3 UR11, UPT, UPT, -UR5, URZ, URZ ;  /* 0x000000ff050b7290 */ /* 0x000fe4000fffe1ff */
[----:B------:R-:W-:-:S03]  /*13e0*/  USHF.R.U32.HI UR8, URZ, UR9, UR8 ;  /* 0x00000009ff087299 */ /* 0x000fc60008011608 */
[----:B------:R-:W-:Y:S01]  /*13f0*/  @!UP0 UMOV UR7, UR13 ;  /* 0x0000000d00078c82 */ /* 0x000fe20008000000 */
[----:B------:R-:W-:Y:S02]  /*1400*/  UIMAD UR20, UR14, UR10, UR20 ;  /* 0x0000000a0e1472a4 */ /* 0x000fe4000f8e0214 */
[----:B------:R-:W-:Y:S02]  /*1410*/  USEL UR8, UR4, UR8, !UP2 ;  /* 0x0000000804087287 */ /* 0x000fe4000d000000 */
[----:B------:R-:W-:Y:S02]  /*1420*/  @!UP0 USHF.R.U32.HI UR7, URZ, UR9, UR7 ;  /* 0x00000009ff078299 */ /* 0x000fe40008011607 */
[----:B------:R-:W-:Y:S02]  /*1430*/  UIADD3 UR9, UPT, UPT, -UR8, URZ, URZ ;  /* 0x000000ff08097290 */ /* 0x000fe4000fffe1ff */
[----:B------:R-:W-:Y:S02]  /*1440*/  @!UP0 USEL UR7, UR5, UR7, !UP2 ;  /* 0x0000000705078287 */ /* 0x000fe4000d000000 */
[----:B------:R-:W-:-:S02]  /*1450*/  UIMAD UR9, UR21, UR9, UR4 ;  /* 0x00000009150972a4 */ /* 0x000fc4000f8e0204 */
[----:B------:R-:W-:Y:S02]  /*1460*/  @!UP0 UIADD3 UR8, UPT, UPT, UR8, -UR7, URZ ;  /* 0x8000000708088290 */ /* 0x000fe4000fffe0ff */
[----:B------:R-:W-:Y:S02]  /*1470*/  @!UP0 UIMAD UR6, UR9, UR6, UR7 ;  /* 0x00000006090682a4 */ /* 0x000fe4000f8e0207 */
[----:B------:R-:W-:Y:S02]  /*1480*/  @!UP0 UIMAD UR4, UR8, UR21, UR5 ;  /* 0x00000015080482a4 */ /* 0x000fe4000f8e0205 */
[----:B------:R-:W-:Y:S02]  /*1490*/  UIMAD UR16, UR26, UR11, UR16 ;  /* 0x0000000b1a1072a4 */ /* 0x000fe4000f8e0210 */
[----:B------:R-:W-:Y:S01]  /*14a0*/  UIMAD UR20, UR4, UR14, UR20 ;  /* 0x0000000e041472a4 */ /* 0x000fe2000f8e0214 */
[----:B------:R-:W-:Y:S02]  /*14b0*/  @!UP0 UMOV UR5, UR6 ;  /* 0x0000000600058c82 */ /* 0x000fe40008000000 */
[----:B------:R-:W-:-:S12]  /*14c0*/  UIMAD UR16, UR5, UR26, UR16 ;  /* 0x0000001a051072a4 */ /* 0x000fd8000f8e0210 */
.L_x_18:
[----:B------:R-:W-:Y:S02]  /*14d0*/  UISETP.NE.AND UP1, UPT, UR27, 0x1, UPT ;  /* 0x000000011b00788c */ /* 0x000fe4000bf25270 */
[----:B------:R-:W-:Y:S02]  /*14e0*/  UISETP.NE.AND UP0, UPT, UR17, 0x2, UPT ;  /* 0x000000021100788c */ /* 0x000fe4000bf05270 */
[----:B------:R-:W-:-:S05]  /*14f0*/  ULOP3.LUT UR28, UR28, 0x400, URZ, 0xc0, !UPT ;  /* 0x000004001c1c7892 */ /* 0x000fca000f8ec0ff */
[----:B------:R-:W-:Y:S07]  /*1500*/  BRA.U UP1, `(.L_x_19) ;  /* 0x0000000101447547 */ /* 0x000fee000b800000 */
[----:B------:R-:W1:Y:S01]  /*1510*/  LDCU.128 UR8, c[0x0][0xb10] ;  /* 0x00016200ff0877ac */ /* 0x000e620008000c00 */
[----:B------:R-:W2:Y:S01]  /*1520*/  LDCU UR12, c[0x0][0xb0c] ;  /* 0x00016180ff0c77ac */ /* 0x000ea20008000800 */
[----:B------:R-:W3:Y:S01]  /*1530*/  LDCU UR13, c[0x0][0xb20] ;  /* 0x00016400ff0d77ac */ /* 0x000ee20008000800 */
[----:B-1----:R-:W-:Y:S02]  /*1540*/  UIMAD.WIDE.U32 UR6, UR16, UR8, URZ ;  /* 0x00000008100672a5 */ /* 0x002fe4000f8e00ff */
[----:B------:R-:W-:Y:S02]  /*1550*/  UIMAD.WIDE.U32 UR4, UR20, UR11, URZ ;  /* 0x0000000b140472a5 */ /* 0x000fe4000f8e00ff */
[----:B--2---:R-:W-:Y:S02]  /*1560*/  UISETP.NE.AND UP2, UPT, UR12, 0x1, UPT ;  /* 0x000000010c00788c */ /* 0x004fe4000bf45270 */
[----:B------:R-:W-:Y:S01]  /*1570*/  UISETP.NE.AND UP1, UPT, UR10, 0x1, UPT ;  /* 0x000000010a00788c */ /* 0x000fe2000bf25270 */
[----:B------:R-:W-:-:S02]  /*1580*/  UMOV UR6, UR7 ;  /* 0x0000000700067c82 */ /* 0x000fc40008000000 */
[----:B------:R-:W-:Y:S01]  /*1590*/  UMOV UR4, UR5 ;  /* 0x0000000500047c82 */ /* 0x000fe20008000000 */
[----:B------:R-:W-:Y:S02]  /*15a0*/  USHF.R.U32.HI UR6, URZ, UR9, UR6 ;  /* 0x00000009ff067299 */ /* 0x000fe40008011606 */
[----:B---3--:R-:W-:Y:S02]  /*15b0*/  USHF.R.U32.HI UR4, URZ, UR13, UR4 ;  /* 0x0000000dff047299 */ /* 0x008fe40008011604 */
[----:B------:R-:W-:Y:S02]  /*15c0*/  USEL UR5, UR16, UR6, !UP2 ;  /* 0x0000000610057287 */ /* 0x000fe4000d000000 */
[----:B------:R-:W-:-:S04]  /*15d0*/  USEL UR4, UR20, UR4, !UP1 ;  /* 0x0000000414047287 */ /* 0x000fc8000c800000 */
[----:B------:R-:W-:Y:S02]  /*15e0*/  UIADD3 UR6, UPT, UPT, UR5, -UR4, URZ ;  /* 0x8000000405067290 */ /* 0x000fe4000fffe0ff */
[----:B------:R-:W-:Y:S02]  /*15f0*/  UIADD3 UR4, UPT, UPT, -UR5, UR4, URZ ;  /* 0x0000000405047290 */ /* 0x000fe4000fffe1ff */
[----:B------:R-:W-:Y:S02]  /*1600*/  UIMAD UR20, UR6, UR10, UR20 ;  /* 0x0000000a061472a4 */ /* 0x000fe4000f8e0214 */
[----:B------:R-:W-:-:S12]  /*1610*/  UIMAD UR16, UR4, UR12, UR16 ;  /* 0x0000000c041072a4 */ /* 0x000fd8000f8e0210 */
.L_x_19:
[----:B------:R-:W-:Y:S05]  /*1620*/  BRA.U !UP5, `(.L_x_20) ;  /* 0x000000010d0c7547 */ /* 0x000fea000b800000 */
[----:B------:R-:W-:Y:S01]  /*1630*/  UCGABAR_WAIT ;  /* 0x0000000000007dc7 */ /* 0x000fe20008000000 */
[----:B------:R-:W-:Y:S01]  /*1640*/  CCTL.IVALL ;  /* 0x00000000ff00798f */ /* 0x000fe20002000000 */
[----:B------:R-:W-:Y:S05]  /*1650*/  BRA `(.L_x_21) ;  /* 0x0000000000047947 */ /* 0x000fea0003800000 */
.L_x_20:
[----:B------:R-:W-:Y:S06]  /*1660*/  BAR.SYNC.DEFER_BLOCKING 0x0 ;  /* 0x0000000000007b1d */ /* 0x000fec0000010000 */
.L_x_21:
[----:B------:R-:W-:Y:S05]  /*1670*/  BRA.U UP0, `(.L_x_22) ;  /* 0x0000001100c47547 */ /* 0x000fea000b800000 */
[----:B------:R-:W1:Y:S01]  /*1680*/  LDCU UR6, c[0x0][0x38c] ;  /* 0x00007180ff0677ac */ /* 0x000e620008000800 */
[----:B------:R-:W2:Y:S01]  /*1690*/  S2UR UR8, SR_CgaCtaId ;  /* 0x00000000000879c3 */ /* 0x000ea20000008800 */
[----:B------:R-:W-:Y:S01]  /*16a0*/  PLOP3.LUT P1, PT, PT, PT, UP3, 0x80, 0x8 ;  /* 0x000000000008781c */ /* 0x000fe20003f2f038 */
[----:B------:R-:W-:Y:S01]  /*16b0*/  IMAD.MOV.U32 R12, RZ, RZ, 0x1 ;  /* 0x00000001ff0c7424 */ /* 0x000fe200078e00ff */
[----:B------:R-:W-:Y:S01]  /*16c0*/  UMOV UR7, 0x400 ;  /* 0x0000040000077882 */ /* 0x000fe20000000000 */
[----:B------:R-:W-:Y:S01]  /*16d0*/  UISETP.NE.AND UP1, UPT, UR17, URZ, UPT ;  /* 0x000000ff1100728c */ /* 0x000fe2000bf25270 */
[----:B------:R-:W-:Y:S02]  /*16e0*/  ISETP.EQ.OR P2, PT, R0, RZ, P3 ;  /* 0x000000ff0000720c */ /* 0x000fe40001f42670 */
[----:B------:R-:W-:Y:S02]  /*16f0*/  CS2R R10, SRZ ;  /* 0x00000000000a7805 */ /* 0x000fe4000001ff00 */
[----:B------:R-:W-:Y:S01]  /*1700*/  PLOP3.LUT P1, PT, P1, PT, PT, 0x8, 0x80 ;  /* 0x000000000080781c */ /* 0x000fe20000f2e170 */
[----:B------:R-:W-:Y:S01]  /*1710*/  IMAD.MOV.U32 R9, RZ, RZ, RZ ;  /* 0x000000ffff097224 */ /* 0x000fe200078e00ff */
[----:B------:R-:W3:Y:S01]  /*1720*/  LDCU UR40, c[0x0][0x370] ;  /* 0x00006e00ff2877ac */ /* 0x000ee20008000800 */
[----:B------:R-:W-:Y:S01]  /*1730*/  IMAD.MOV.U32 R8, RZ, RZ, 0x1 ;  /* 0x00000001ff087424 */ /* 0x000fe200078e00ff */
[----:B------:R-:W4:Y:S01]  /*1740*/  LDCU.64 UR26, c[0x0][0x348] ;  /* 0x00006900ff1a77ac */ /* 0x000f220008000a00 */
[----:B-1----:R-:W-:-:S02]  /*1750*/  UIADD3 UR5, UPT, UPT, UR6, 0x1f, URZ ;  /* 0x0000001f06057890 */ /* 0x002fc4000fffe0ff */
[----:B------:R-:W-:Y:S02]  /*1760*/  USHF.R.U32.HI UR44, URZ, 0x5, UR28 ;  /* 0x00000005ff2c7899 */ /* 0x000fe4000801161c */
[----:B------:R-:W-:Y:S02]  /*1770*/  USHF.R.S32.HI UR4, URZ, 0x1f, UR5 ;  /* 0x0000001fff047899 */ /* 0x000fe40008011405 */
[----:B------:R-:W-:Y:S02]  /*1780*/  UIADD3 UR46, UPT, UPT, UR6, 0x3e, URZ ;  /* 0x0000003e062e7890 */ /* 0x000fe4000fffe0ff */
[----:B------:R-:W-:Y:S02]  /*1790*/  ULEA.HI UR4, UR4, UR5, URZ, 0x5 ;  /* 0x0000000504047291 */ /* 0x000fe4000f8f28ff */
[----:B------:R-:W-:Y:S02]  /*17a0*/  UIADD3 UR5, UPT, UPT, UR6, -0x1, URZ ;  /* 0xffffffff06057890 */ /* 0x000fe4000fffe0ff */
[----:B------:R-:W-:-:S02]  /*17b0*/  USHF.R.S32.HI UR42, URZ, 0x5, UR4 ;  /* 0x00000005ff2a7899 */ /* 0x000fc40008011404 */
[----:B------:R-:W-:Y:S02]  /*17c0*/  UISETP.GE.U32.AND UP2, UPT, UR5, -0x3f, UPT ;  /* 0xffffffc10500788c */ /* 0x000fe4000bf46070 */
[----:B------:R-:W-:Y:S02]  /*17d0*/  UISETP.LT.U32.AND UP0, UPT, UR42, 0x4, UPT ;  /* 0x000000042a00788c */ /* 0x000fe4000bf01070 */
[----:B--2---:R-:W-:Y:S02]  /*17e0*/  ULEA UR7, UR8, UR7, 0x18 ;  /* 0x0000000708077291 */ /* 0x004fe4000f8ec0ff */
[----:B------:R-:W-:Y:S02]  /*17f0*/  USEL UR41, UR42, 0x4, UP0 ;  /* 0x000000042a297887 */ /* 0x000fe40008000000 */
[----:B------:R-:W-:Y:S02]  /*1800*/  ULEA UR29, UR28, UR7, 0x2 ;  /* 0x000000071c1d7291 */ /* 0x000fe4000f8e10ff */
[----:B------:R-:W-:-:S02]  /*1810*/  UIADD3 UR21, UPT, UPT, UR41, -0x1, URZ ;  /* 0xffffffff29157890 */ /* 0x000fc4000fffe0ff */
[----:B------:R-:W-:Y:S01]  /*1820*/  @UP2 UIADD3 UR21, UPT, UPT, UR41, URZ, URZ ;  /* 0x000000ff29152290 */ /* 0x000fe2000fffe0ff */
[----:B------:R-:W1:Y:S01]  /*1830*/  LDCU UR39, c[0x0][0x374] ;  /* 0x00006e80ff2777ac */ /* 0x000e620008000800 */
[----:B------:R-:W-:Y:S02]  /*1840*/  USEL UR24, UR53, 0x2, UP1 ;  /* 0x0000000235187887 */ /* 0x000fe40008800000 */
[----:B------:R-:W-:Y:S02]  /*1850*/  UIADD3 UR29, UPT, UPT, UR29, 0x8800, URZ ;  /* 0x000088001d1d7890 */ /* 0x000fe4000fffe0ff */
[----:B------:R-:W-:Y:S02]  /*1860*/  UIADD3 UR43, UPT, UPT, UR42, -UR41, URZ ;  /* 0x800000292a2b7290 */ /* 0x000fe4000fffe0ff */
[----:B------:R-:W-:Y:S01]  /*1870*/  UIADD3 UR21, UPT, UPT, UR21, 0x1, URZ ;  /* 0x0000000115157890 */ /* 0x000fe2000fffe0ff */
[----:B---34-:R-:W-:-:S11]  /*1880*/  UMOV UR5, URZ ;  /* 0x000000ff00057c82 */ /* 0x018fd60008000000 */
.L_x_42:
[----:B------:R-:W2:Y:S02]  /*1890*/  S2UR UR4, SR_CgaCtaId ;  /* 0x00000000000479c3 */ /* 0x000ea40000008800 */
[----:B--2---:R-:W-:-:S09]  /*18a0*/  UISETP.NE.AND UP0, UPT, UR4, URZ, UPT ;  /* 0x000000ff0400728c */ /* 0x004fd2000bf05270 */
[----:B-1----:R-:W-:Y:S05]  /*18b0*/  BRA.U UP0, `(.L_x_23) ;  /* 0x0000000100287547 */ /* 0x002fea000b800000 */
[----:B------:R-:W-:Y:S02]  /*18c0*/  LEA R0, R9, UR7, 0x3 ;  /* 0x0000000709007c11 */ /* 0x000fe4000f8e18ff */
[----:B------:R-:W-:-:S04]  /*18d0*/  SHF.L.U32 R3, R8, 0x1f, RZ ;  /* 0x0000001f08037819 */ /* 0x000fc800000006ff */
[----:B------:R-:W2:Y:S02]  /*18e0*/  SYNCS.PHASECHK.TRANS64.TRYWAIT P0, [R0+URZ+0x100], R3 ;  /* 0x00010003000075a7 */ /* 0x000ea400080011ff */
[----:B--2---:R-:W-:Y:S05]  /*18f0*/  @!P0 BRA `(.L_x_24) ;  /* 0x0000009c00788947 */ /* 0x004fea0003800000 */
.L_x_174:
[----:B------:R3:W-:Y:S01]  /*1900*/  SYNCS.ARRIVE.TRANS64.A1T0 RZ, [R0+URZ+0xf0], RZ ;  /* 0x0000f0ff00ff79a7 */ /* 0x0007e200081000ff */
[----:B------:R-:W-:-:S05]  /*1910*/  VIADD R9, R9, 0x1 ;  /* 0x0000000109097836 */ /* 0x000fca0000000000 */
[----:B------:R-:W-:-:S04]  /*1920*/  ISETP.NE.AND P0, PT, R9, 0x2, PT ;  /* 0x000000020900780c */ /* 0x000fc80003f05270 */
[----:B--2---:R-:W-:Y:S02]  /*1930*/  SEL R3, RZ, 0x1, P0 ;  /* 0x00000001ff037807 */ /* 0x004fe40000000000 */
[----:B------:R-:W-:Y:S02]  /*1940*/  SEL R9, R9, RZ, P0 ;  /* 0x000000ff09097207 */ /* 0x000fe40000000000 */
[----:B------:R-:W-:-:S07]  /*1950*/  LOP3.LUT R8, R8, R3, RZ, 0x3c, !PT ;  /* 0x0000000308087212 */ /* 0x000fce00078e3cff */
.L_x_23:
[----:B------:R-:W-:Y:S01]  /*1960*/  ULEA UR4, UR5, UR7, 0x3 ;  /* 0x0000000705047291 */ /* 0x000fe2000f8e18ff */
[----:B---3--:R-:W-:Y:S01]  /*1970*/  SHF.L.U32 R0, R12, 0x1f, RZ ;  /* 0x0000001f0c007819 */ /* 0x008fe200000006ff */
[----:B------:R-:W-:Y:S02]  /*1980*/  UISETP.GE.U32.AND UP0, UPT, UR46, 0x3f, UPT ;  /* 0x0000003f2e00788c */ /* 0x000fe4000bf06070 */
[----:B------:R-:W-:Y:S02]  /*1990*/  USHF.L.U32 UR11, UR20, 0x8, URZ ;  /* 0x00000008140b7899 */ /* 0x000fe400080006ff */
[----:B------:R-:W-:Y:S01]  /*19a0*/  ULEA UR35, UR16, UR44, 0x6 ;  /* 0x0000002c10237291 */ /* 0x000fe2000f8e30ff */
[----:B------:R-:W-:Y:S02]  /*19b0*/  UMOV UR13, URZ ;  /* 0x000000ff000d7c82 */ /* 0x000fe40008000000 */
[----:B------:R2:W3:Y:S02]  /*19c0*/  SYNCS.PHASECHK.TRANS64.TRYWAIT P0, [UR4+0x20], R0 ;  /* 0x00002000ff0075a7 */ /* 0x0004e40008001104 */
[----:B------:R-:W-:Y:S07]  /*19d0*/  BRA.U !UP0, `(.L_x_25) ;  /* 0x0000000108c07547 */ /* 0x000fee000b800000 */
[----:B------:R-:W-:Y:S01]  /*19e0*/  UMOV UR6, URZ ;  /* 0x000000ff00067c82 */ /* 0x000fe20008000000 */
[----:B------:R-:W-:-:S05]  /*19f0*/  UMOV UR4, UR5 ;  /* 0x0000000500047c82 */ /* 0x000fca0008000000 */
.L_x_31:
[----:B------:R-:W-:Y:S01]  /*1a00*/  ULEA UR33, UR4, UR7, 0x3 ;  /* 0x0000000704217291 */ /* 0x000fe2000f8e18ff */
[----:B---3--:R-:W-:Y:S01]  /*1a10*/  @!P3 MOV R2, 0xa000 ;  /* 0x0000a0000002b802 */ /* 0x008fe20000000f00 */
[----:B-1-3--:R-:W-:Y:S10]  /*1a20*/  @P0 BRA `(.L_x_26) ;  /* 0x00000000000c0947 */ /* 0x00aff40003800000 */
[----:B------:R-:W-:-:S04]  /*1a30*/  SHF.L.U32 R3, R12, 0x1f, RZ ;  /* 0x0000001f0c037819 */ /* 0x000fc800000006ff */
[----:B------:R-:W3:Y:S02]  /*1a40*/  SYNCS.PHASECHK.TRANS64.TRYWAIT P0, [UR33+0x20], R3 ;  /* 0x00002003ff0075a7 */ /* 0x000ee40008001121 */
[----:B---3--:R-:W-:Y:S05]  /*1a50*/  @!P0 BRA `(.L_x_27) ;  /* 0x0000009c00348947 */ /* 0x008fea0003800000 */
.L_x_26:
[----:B------:R3:W-:Y:S01]  /*1a60*/  @!P3 SYNCS.ARRIVE.TRANS64 RZ, [UR33], R2 ;  /* 0x00000002ffffb9a7 */ /* 0x0007e20008000021 */
[----:B------:R-:W-:-:S04]  /*1a70*/  ULOP3.LUT UR5, UR24, 0x2, URZ, 0xfc, !UPT ;  /* 0x0000000218057892 */ /* 0x000fc8000f8efcff */
[----:B------:R-:W-:-:S09]  /*1a80*/  UISETP.NE.AND UP0, UPT, UR5, 0x2, UPT ;  /* 0x000000020500788c */ /* 0x000fd2000bf05270 */
[----:B------:R-:W-:Y:S05]  /*1a90*/  BRA.U UP0, `(.L_x_28) ;  /* 0x0000000100047547 */ /* 0x000fea000b800000 */
[----:B-1----:R-:W-:Y:S05]  /*1aa0*/  BPT.TRAP 0x1 ;  /* 0x000000040000795c */ /* 0x002fea0000300000 */
.L_x_28:
[----:B------:R-:W-:Y:S04]  /*1ab0*/  BSSY.RECONVERGENT B0, `(.L_x_29) ;  /* 0x0000003000007945 */ /* 0x000fe80003800200 */
[----:B------:R-:W-:Y:S05]  /*1ac0*/  @P2 BRA `(.L_x_30) ;  /* 0x0000000000042947 */ /* 0x000fea0003800000 */
[----:B-1----:R-:W-:Y:S05]  /*1ad0*/  BPT.TRAP 0x1 ;  /* 0x000000040000795c */ /* 0x002fea0000300000 */
.L_x_30:
[----:B-1----:R-:W-:Y:S05]  /*1ae0*/  BSYNC.RECONVERGENT B0 ;  /* 0x0000000000007941 */ /* 0x002fea0003800200 */
.L_x_29:
[----:B------:R-:W-:Y:S02]  /*1af0*/  UIADD3 UR5, UPT, UPT, UR4, 0x1, URZ ;  /* 0x0000000104057890 */ /* 0x000fe4000fffe0ff */
[----:B------:R-:W-:Y:S02]  /*1b00*/  UIADD3 UR16, UP1, UPT, UR26, 0x80, URZ ;  /* 0x000000801a107890 */ /* 0x000fe4000ff3e0ff */
[----:B------:R-:W-:Y:S02]  /*1b10*/  UISETP.NE.AND UP0, UPT, UR5, 0x4, UPT ;  /* 0x000000040500788c */ /* 0x000fe4000bf05270 */
[----:B------:R-:W-:Y:S02]  /*1b20*/  USHF.L.U32 UR34, UR6, 0x5, URZ ;  /* 0x0000000506227899 */ /* 0x000fe400080006ff */
[----:B------:R-:W-:Y:S02]  /*1b30*/  USEL UR9, URZ, 0x1, UP0 ;  /* 0x00000001ff097887 */ /* 0x000fe40008000000 */
[----:B------:R-:W-:-:S02]  /*1b40*/  USEL UR5, UR5, URZ, UP0 ;  /* 0x000000ff05057287 */ /* 0x000fc40008000000 */
[----:B------:R-:W-:Y:S02]  /*1b50*/  UIADD3 UR14, UP0, UPT, UR26, 0x180, URZ ;  /* 0x000001801a0e7890 */ /* 0x000fe4000ff1e0ff */
[----:B------:R-:W-:Y:S01]  /*1b60*/  ULEA UR8, UR5, UR7, 0x3 ;  /* 0x0000000705087291 */ /* 0x000fe2000f8e18ff */
[----:B------:R-:W-:Y:S01]  /*1b70*/  LOP3.LUT R12, R12, UR9, RZ, 0x3c, !PT ;  /* 0x000000090c0c7c12 */ /* 0x000fe2000f8e3cff */
[----:B------:R-:W-:Y:S02]  /*1b80*/  ULEA UR9, UR4, UR28, 0xb ;  /* 0x0000001c04097291 */ /* 0x000fe4000f8e58ff */
[----:B------:R-:W-:Y:S01]  /*1b90*/  UIADD3.X UR17, UPT, UPT, URZ, UR27, URZ, UP1, !UPT ;  /* 0x0000001bff117290 */ /* 0x000fe20008ffe4ff */
[----:B--2---:R-:W-:Y:S01]  /*1ba0*/  SHF.L.U32 R0, R12, 0x1f, RZ ;  /* 0x0000001f0c007819 */ /* 0x004fe200000006ff */
[----:B------:R-:W-:Y:S02]  /*1bb0*/  ULEA UR9, UR9, UR7, 0x2 ;  /* 0x0000000709097291 */ /* 0x000fe4000f8e10ff */
[----:B------:R-:W-:Y:S01]  /*1bc0*/  UIADD3.X UR15, UPT, UPT, URZ, UR27, URZ, UP0, !UPT ;  /* 0x0000001bff0f7290 */ /* 0x000fe200087fe4ff */
[----:B------:R4:W1:Y:S01]  /*1bd0*/  SYNCS.PHASECHK.TRANS64.TRYWAIT P0, [UR8+0x20], R0 ;  /* 0x00002000ff0075a7 */ /* 0x0008620008001108 */
[----:B------:R-:W-:-:S02]  /*1be0*/  ULEA UR8, UR4, UR7, 0xf ;  /* 0x0000000704087291 */ /* 0x000fc4000f8e78ff */
[----:B------:R-:W-:Y:S02]  /*1bf0*/  UIADD3 UR32, UPT, UPT, UR9, 0x8800, URZ ;  /* 0x0000880009207890 */ /* 0x000fe4000fffe0ff */
[----:B------:R-:W-:Y:S01]  /*1c00*/  UIADD3 UR8, UPT, UPT, UR8, 0x10800, URZ ;  /* 0x0001080008087890 */ /* 0x000fe2000fffe0ff */
[----:B------:R-:W-:Y:S01]  /*1c10*/  UMOV UR13, 0x30000 ;  /* 0x00030000000d7882 */ /* 0x000fe20000000000 */
[----:B------:R-:W-:Y:S01]  /*1c20*/  UMOV UR18, 0x0 ;  /* 0x0000000000127882 */ /* 0x000fe20000000000 */
[----:B------:R-:W-:Y:S01]  /*1c30*/  UMOV UR19, 0x10000000 ;  /* 0x1000000000137882 */ /* 0x000fe20000000000 */
[----:B------:R-:W-:Y:S01]  /*1c40*/  UMOV UR12, UR36 ;  /* 0x00000024000c7c82 */ /* 0x000fe20008000000 */
[----:B------:R-:W-:Y:S01]  /*1c50*/  UMOV UR9, UR33 ;  /* 0x0000002100097c82 */ /* 0x000fe20008000000 */
[----:B------:R-:W-:Y:S01]  /*1c60*/  UMOV UR10, UR34 ;  /* 0x00000022000a7c82 */ /* 0x000fe20008000000 */
[----:B------:R2:W-:Y:S01]  /*1c70*/  UTMALDG.3D.MULTICAST [UR32], [UR16], UR13, desc[UR18] ;  /* 0x00001220100073b4 */ /* 0x0005e2000801180d */
[----:B------:R-:W-:Y:S01]  /*1c80*/  UIADD3 UR6, UPT, UPT, UR6, 0x1, URZ ;  /* 0x0000000106067890 */ /* 0x000fe2000fffe0ff */
[----:B------:R-:W-:-:S03]  /*1c90*/  UMOV UR4, UR5 ;  /* 0x0000000500047c82 */ /* 0x000fc60008000000 */
[----:B------:R-:W-:Y:S01]  /*1ca0*/  UISETP.NE.AND UP0, UPT, UR6, UR21, UPT ;  /* 0x000000150600728c */ /* 0x000fe2000bf05270 */
[----:B------:R4:W-:Y:S01]  /*1cb0*/  UTMALDG.3D [UR8], [UR14], desc[UR18] ;  /* 0x000012080e0075b4 */ /* 0x0009e20008011000 */
[----:B--2---:R-:W-:-:S07]  /*1cc0*/  UMOV UR13, UR21 ;  /* 0x00000015000d7c82 */ /* 0x004fce0008000000 */
[----:B----4-:R-:W-:Y:S05]  /*1cd0*/  BRA.U UP0, `(.L_x_31) ;  /* 0xfffffffd00487547 */ /* 0x010fea000b83ffff */
.L_x_25:
[----:B------:R-:W-:Y:S01]  /*1ce0*/  ULEA UR4, UR5, UR7, 0x3 ;  /* 0x0000000705047291 */ /* 0x000fe2000f8e18ff */
[----:B--2---:R-:W-:Y:S01]  /*1cf0*/  SHF.L.U32 R0, R12, 0x1f, RZ ;  /* 0x0000001f0c007819 */ /* 0x004fe200000006ff */
[----:B------:R-:W-:Y:S01]  /*1d00*/  @!P1 SYNCS.ARRIVE.TRANS64.A1T0 RZ, [UR7+0x88], RZ ;  /* 0x000088ffffff99a7 */ /* 0x000fe20008100007 */
[----:B------:R-:W-:-:S06]  /*1d10*/  UISETP.GT.AND UP0, UPT, UR42, UR41, UPT ;  /* 0x000000292a00728c */ /* 0x000fcc000bf04270 */
[----:B-1-3--:R1:W2:Y:S03]  /*1d20*/  SYNCS.PHASECHK.TRANS64.TRYWAIT P0, [UR4+0x20], R0 ;  /* 0x00002000ff0075a7 */ /* 0x00a2a60008001104 */
[----:B------:R-:W-:Y:S05]  /*1d30*/  BRA.U !UP0, `(.L_x_32) ;  /* 0x0000000108bc7547 */ /* 0x000fea000b800000 */
[----:B------:R-:W-:Y:S01]  /*1d40*/  UIADD3 UR25, UPT, UPT, UR43, UR13, URZ ;  /* 0x0000000d2b197290 */ /* 0x000fe2000fffe0ff */
[----:B------:R-:W-:-:S11]  /*1d50*/  UMOV UR4, UR5 ;  /* 0x0000000500047c82 */ /* 0x000fd60008000000 */
.L_x_38:
[----:B------:R-:W-:Y:S01]  /*1d60*/  ULEA UR17, UR4, UR7, 0x3 ;  /* 0x0000000704117291 */ /* 0x000fe2000f8e18ff */
[----:B--2---:R-:W-:Y:S01]  /*1d70*/  @!P3 MOV R2, 0xa000 ;  /* 0x0000a0000002b802 */ /* 0x004fe20000000f00 */
[----:B--2-4-:R-:W-:Y:S10]  /*1d80*/  @P0 BRA `(.L_x_33) ;  /* 0x00000000000c0947 */ /* 0x014ff40003800000 */
[----:B------:R-:W-:-:S04]  /*1d90*/  SHF.L.U32 R3, R12, 0x1f, RZ ;  /* 0x0000001f0c037819 */ /* 0x000fc800000006ff */
[----:B------:R-:W2:Y:S02]  /*1da0*/  SYNCS.PHASECHK.TRANS64.TRYWAIT P0, [UR17+0x20], R3 ;  /* 0x00002003ff0075a7 */ /* 0x000ea40008001111 */
[----:B--2---:R-:W-:Y:S05]  /*1db0*/  @!P0 BRA `(.L_x_34) ;  /* 0x0000009800748947 */ /* 0x004fea0003800000 */
.L_x_33:
[----:B------:R2:W-:Y:S01]  /*1dc0*/  @!P3 SYNCS.ARRIVE.TRANS64 RZ, [UR17], R2 ;  /* 0x00000002ffffb9a7 */ /* 0x0005e20008000011 */
[----:B------:R-:W-:-:S04]  /*1dd0*/  ULOP3.LUT UR5, UR24, 0x2, URZ, 0xfc, !UPT ;  /* 0x0000000218057892 */ /* 0x000fc8000f8efcff */
[----:B------:R-:W-:-:S09]  /*1de0*/  UISETP.NE.AND UP0, UPT, UR5, 0x2, UPT ;  /* 0x000000020500788c */ /* 0x000fd2000bf05270 */
[----:B------:R-:W-:Y:S05]  /*1df0*/  BRA.U UP0, `(.L_x_35) ;  /* 0x0000000100047547 */ /* 0x000fea000b800000 */
[----:B------:R-:W-:Y:S05]  /*1e00*/  BPT.TRAP 0x1 ;  /* 0x000000040000795c */ /* 0x000fea0000300000 */
.L_x_35:
[----:B------:R-:W-:Y:S04]  /*1e10*/  BSSY.RECONVERGENT B0, `(.L_x_36) ;  /* 0x0000003000007945 */ /* 0x000fe80003800200 */
[----:B------:R-:W-:Y:S05]  /*1e20*/  @P2 BRA `(.L_x_37) ;  /* 0x0000000000042947 */ /* 0x000fea0003800000 */
[----:B------:R-:W-:Y:S05]  /*1e30*/  BPT.TRAP 0x1 ;  /* 0x000000040000795c */ /* 0x000fea0000300000 */
.L_x_37:
[----:B------:R-:W-:Y:S05]  /*1e40*/  BSYNC.RECONVERGENT B0 ;  /* 0x0000000000007941 */ /* 0x000fea0003800200 */
.L_x_36:
[----:B------:R-:W-:Y:S02]  /*1e50*/  UIADD3 UR5, UPT, UPT, UR4, 0x1, URZ ;  /* 0x0000000104057890 */ /* 0x000fe4000fffe0ff */
[----:B------:R-:W-:Y:S02]  /*1e60*/  UIADD3 UR14, UP1, UPT, UR26, 0x80, URZ ;  /* 0x000000801a0e7890 */ /* 0x000fe4000ff3e0ff */
[----:B------:R-:W-:Y:S02]  /*1e70*/  UISETP.NE.AND UP0, UPT, UR5, 0x4, UPT ;  /* 0x000000040500788c */ /* 0x000fe4000bf05270 */
[----:B------:R-:W-:Y:S02]  /*1e80*/  USHF.L.U32 UR18, UR13, 0x5, URZ ;  /* 0x000000050d127899 */ /* 0x000fe400080006ff */
[----:B------:R-:W-:Y:S02]  /*1e90*/  USEL UR8, URZ, 0x1, UP0 ;  /* 0x00000001ff087887 */ /* 0x000fe40008000000 */
[----:B------:R-:W-:-:S02]  /*1ea0*/  USEL UR5, UR5, URZ, UP0 ;  /* 0x000000ff05057287 */ /* 0x000fc40008000000 */
[----:B------:R-:W-:Y:S02]  /*1eb0*/  UIADD3 UR22, UP0, UPT, UR26, 0x180, URZ ;  /* 0x000001801a167890 */ /* 0x000fe4000ff1e0ff */
[----:B------:R-:W-:Y:S01]  /*1ec0*/  LOP3.LUT R12, R12, UR8, RZ, 0x3c, !PT ;  /* 0x000000080c0c7c12 */ /* 0x000fe2000f8e3cff */
[----:B------:R-:W-:Y:S02]  /*1ed0*/  ULEA UR6, UR5, UR7, 0x3 ;  /* 0x0000000705067291 */ /* 0x000fe4000f8e18ff */
[----:B------:R-:W-:Y:S01]  /*1ee0*/  ULEA UR8, UR4, UR7, 0xf ;  /* 0x0000000704087291 */ /* 0x000fe2000f8e78ff */
[----:B-1----:R-:W-:Y:S01]  /*1ef0*/  SHF.L.U32 R0, R12, 0x1f, RZ ;  /* 0x0000001f0c007819 */ /* 0x002fe200000006ff */
[----:B------:R-:W-:Y:S02]  /*1f00*/  ULEA UR16, UR4, UR29, 0xd ;  /* 0x0000001d04107291 */ /* 0x000fe4000f8e68ff */
[----:B------:R-:W-:Y:S02]  /*1f10*/  UIADD3.X UR15, UPT, UPT, URZ, UR27, URZ, UP1, !UPT ;  /* 0x0000001bff0f7290 */ /* 0x000fe40008ffe4ff */
[----:B------:R-:W-:Y:S01]  /*1f20*/  UIADD3 UR8, UPT, UPT, UR8, 0x10800, URZ ;  /* 0x0001080008087890 */ /* 0x000fe2000fffe0ff */
[----:B------:R3:W4:Y:S01]  /*1f30*/  SYNCS.PHASECHK.TRANS64.TRYWAIT P0, [UR6+0x20], R0 ;  /* 0x00002000ff0075a7 */ /* 0x0007220008001106 */
[----:B------:R-:W-:Y:S01]  /*1f40*/  UIADD3.X UR23, UPT, UPT, URZ, UR27, URZ, UP0, !UPT ;  /* 0x0000001bff177290 */ /* 0x000fe200087fe4ff */
[----:B------:R-:W-:Y:S01]  /*1f50*/  UMOV UR6, 0x30000 ;  /* 0x0003000000067882 */ /* 0x000fe20000000000 */
[----:B------:R-:W-:Y:S01]  /*1f60*/  UMOV UR30, 0x0 ;  /* 0x00000000001e7882 */ /* 0x000fe20000000000 */
[----:B------:R-:W-:Y:S01]  /*1f70*/  UMOV UR31, 0x10000000 ;  /* 0x10000000001f7882 */ /* 0x000fe20000000000 */
[----:B------:R-:W-:Y:S01]  /*1f80*/  UMOV UR19, UR35 ;  /* 0x0000002300137c82 */ /* 0x000fe20008000000 */
[----:B------:R-:W-:Y:S01]  /*1f90*/  UMOV UR20, UR36 ;  /* 0x0000002400147c82 */ /* 0x000fe20008000000 */
[----:B------:R-:W-:Y:S01]  /*1fa0*/  UMOV UR12, UR36 ;  /* 0x00000024000c7c82 */ /* 0x000fe20008000000 */
[----:B------:R-:W-:Y:S01]  /*1fb0*/  UMOV UR9, UR17 ;  /* 0x0000001100097c82 */ /* 0x000fe20008000000 */
[----:B------:R-:W-:Y:S01]  /*1fc0*/  UMOV UR10, UR18 ;  /* 0x00000012000a7c82 */ /* 0x000fe20008000000 */
[----:B------:R3:W-:Y:S01]  /*1fd0*/  UTMALDG.3D.MULTICAST [UR16], [UR14], UR6, desc[UR30] ;  /* 0x00001e100e0073b4 */ /* 0x0007e20008011806 */
[----:B------:R-:W-:Y:S01]  /*1fe0*/  UIADD3 UR13, UPT, UPT, UR13, 0x1, URZ ;  /* 0x000000010d0d7890 */ /* 0x000fe2000fffe0ff */
[----:B------:R-:W-:-:S03]  /*1ff0*/  UMOV UR4, UR5 ;  /* 0x0000000500047c82 */ /* 0x000fc60008000000 */
[----:B------:R-:W-:Y:S01]  /*2000*/  UISETP.NE.AND UP0, UPT, UR13, UR25, UPT ;  /* 0x000000190d00728c */ /* 0x000fe2000bf05270 */
[----:B------:R3:W-:Y:S08]  /*2010*/  UTMALDG.3D [UR8], [UR22], desc[UR30] ;  /* 0x00001e08160075b4 */ /* 0x0007f00008011000 */
[----:B---3--:R-:W-:Y:S05]  /*2020*/  BRA.U UP0, `(.L_x_38) ;  /* 0xfffffffd004c7547 */ /* 0x008fea000b83ffff */
.L_x_32:
[C---:B------:R-:W-:Y:S01]  /*2030*/  LEA R3, R11.reuse, UR7, 0x3 ;  /* 0x000000070b037c11 */ /* 0x040fe2000f8e18ff */
[----:B------:R-:W-:Y:S01]  /*2040*/  NOP ;  /* 0x0000000000007918 */ /* 0x000fe20000000000 */
[----:B-1----:R-:W-:Y:S02]  /*2050*/  SHF.L.U32 R0, R10, 0x1f, RZ ;  /* 0x0000001f0a007819 */ /* 0x002fe400000006ff */
[----:B------:R-:W-:Y:S02]  /*2060*/  LEA R5, R11, UR7, 0x4 ;  /* 0x000000070b057c11 */ /* 0x000fe4000f8e20ff */
[----:B--2-4-:R-:W1:Y:S02]  /*2070*/  SYNCS.PHASECHK.TRANS64.TRYWAIT P0, [R3+URZ+0x90], R0 ;  /* 0x00009000030075a7 */ /* 0x014e6400080011ff */
[----:B-1----:R-:W-:Y:S05]  /*2080*/  @!P0 BRA `(.L_x_39) ;  /* 0x0000009400d88947 */ /* 0x002fea0003800000 */
.L_x_177:
[----:B------:R-:W2:Y:S01]  /*2090*/  LDS.128 R4, [R5+0x120] ;  /* 0x0001200005047984 */ /* 0x000ea20000000c00 */
[----:B------:R-:W-:Y:S01]  /*20a0*/  UISETP.GE.AND UP0, UPT, UR45, 0x1, UPT ;  /* 0x000000012d00788c */ /* 0x000fe2000bf06270 */
[----:B------:R-:W-:Y:S01]  /*20b0*/  @!PT LDS RZ, [RZ] ;  /* 0x00000000fffff984 */ /* 0x000fe20000000800 */
[----:B------:R-:W-:Y:S01]  /*20c0*/  @!PT LDS RZ, [RZ] ;  /* 0x00000000fffff984 */ /* 0x000fe20000000800 */
[----:B------:R-:W-:Y:S01]  /*20d0*/  @!PT LDS RZ, [RZ] ;  /* 0x00000000fffff984 */ /* 0x000fe20000000800 */
[----:B------:R-:W-:Y:S01]  /*20e0*/  @!PT LDS RZ, [RZ] ;  /* 0x00000000fffff984 */ /* 0x000fe20000000800 */
[----:B------:R3:W-:Y:S06]  /*20f0*/  MEMBAR.ALL.CTA ;  /* 0x0000000000007992 */ /* 0x0007ec0000008000 */
[----:B---3--:R-:W3:Y:S01]  /*2100*/  FENCE.VIEW.ASYNC.S ;  /* 0x00000000000073c6 */ /* 0x008ee20000000000 */
[----:B--2---:R-:W-:-:S13]  /*2110*/  LOP3.LUT P0, RZ, R6, 0x1, RZ, 0xc0, !PT ;  /* 0x0000000106ff7812 */ /* 0x004fda000780c0ff */
[----:B---3--:R-:W-:Y:S01]  /*2120*/  VOTEU.ANY UP1, P0 ;  /* 0x0000000000ff7886 */ /* 0x008fe20000020100 */
[----:B------:R-:W-:-:S13]  /*2130*/  PLOP3.LUT P0, PT, PT, PT, UP1, 0x80, 0x8 ;  /* 0x000000000008781c */ /* 0x000fda0003f0f018 */
[----:B-1----:R-:W-:Y:S02]  /*2140*/  @P0 LOP3.LUT R0, R5, 0xffff, RZ, 0xc0, !PT ;  /* 0x0000ffff05000812 */ /* 0x002fe400078ec0ff */
[----:B------:R-:W-:Y:S02]  /*2150*/  @P0 MOV R2, R4 ;  /* 0x0000000400020202 */ /* 0x000fe40000000f00 */
[----:B------:R-:W-:Y:S01]  /*2160*/  @P0 R2UR UR6, R0 ;  /* 0x00000000000602ca */ /* 0x000fe200000e0000 */
[----:B------:R-:W-:Y:S01]  /*2170*/  VIADD R0, R3, 0xa0 ;  /* 0x000000a003007836 */ /* 0x000fe20000000000 */
[----:B------:R-:W-:Y:S02]  /*2180*/  @P0 SHF.R.U32.HI R4, RZ, 0x10, R5 ;  /* 0x00000010ff040819 */ /* 0x000fe40000011605 */
[----:B------:R-:W-:Y:S02]  /*2190*/  @P0 R2UR UR8, R2 ;  /* 0x00000000020802ca */ /* 0x000fe400000e0000 */
[----:B------:R-:W-:-:S02]  /*21a0*/  PRMT R0, RZ, 0x654, R0 ;  /* 0x00000654ff007816 */ /* 0x000fc40000000000 */
[----:B------:R-:W-:Y:S02]  /*21b0*/  @P0 R2UR UR4, R4 ;  /* 0x00000000040402ca */ /* 0x000fe400000e0000 */
[----:B------:R1:W-:Y:S03]  /*21c0*/  SYNCS.ARRIVE.TRANS64.RED.A1T0 RZ, [R0+URZ], RZ ;  /* 0x000000ff00ff79a7 */ /* 0x0003e600081004ff */
[----:B------:R-:W-:-:S04]  /*21d0*/  @UP1 UMOV UR37, UR6 ;  /* 0x0000000600251c82 */ /* 0x000fc80008000000 */
[----:B------:R-:W-:-:S04]  /*21e0*/  @UP1 UMOV UR38, UR8 ;  /* 0x0000000800261c82 */ /* 0x000fc80008000000 */
[----:B------:R-:W-:Y:S01]  /*21f0*/  @UP1 UMOV UR36, UR4 ;  /* 0x0000000400241c82 */ /* 0x000fe20008000000 */
[----:B------:R-:W-:Y:S05]  /*2200*/  BRA.U !UP0, `(.L_x_40) ;  /* 0x0000000108d47547 */ /* 0x000fea000b800000 */
[----:B------:R-:W2:Y:S01]  /*2210*/  LDCU.128 UR12, c[0x0][0xb10] ;  /* 0x00016200ff0c77ac */ /* 0x000ea20008000c00 */
[----:B------:R-:W3:Y:S01]  /*2220*/  LDCU UR25, c[0x0][0xb20] ;  /* 0x00016400ff1977ac */ /* 0x000ee20008000800 */
[----:B------:R-:W4:Y:S01]  /*2230*/  LDCU UR20, c[0x0][0xb0c] ;  /* 0x00016180ff1477ac */ /* 0x000f220008000800 */
[----:B------:R-:W1:Y:S01]  /*2240*/  LDCU.64 UR10, c[0x0][0xb28] ;  /* 0x00016500ff0a77ac */ /* 0x000e620008000a00 */
[----:B------:R-:W-:Y:S02]  /*2250*/  UISETP.NE.AND UP3, UPT, UR45, 0x1, UPT ;  /* 0x000000012d00788c */ /* 0x000fe4000bf65270 */
[----:B--2---:R-:W-:Y:S02]  /*2260*/  UIMAD.WIDE.U32 UR16, UR39, UR15, URZ ;  /* 0x0000000f271072a5 */ /* 0x004fe4000f8e00ff */
[----:B------:R-:W-:Y:S02]  /*2270*/  UIMAD.WIDE.U32 UR8, UR40, UR12, URZ ;  /* 0x0000000c280872a5 */ /* 0x000fe4000f8e00ff */
[----:B------:R-:W-:-:S02]  /*2280*/  UISETP.NE.AND UP0, UPT, UR14, 0x1, UPT ;  /* 0x000000010e00788c */ /* 0x000fc4000bf05270 */
[----:B------:R-:W-:Y:S01]  /*2290*/  UIMAD.WIDE.U32 UR22, UR37, UR15, URZ ;  /* 0x0000000f251672a5 */ /* 0x000fe2000f8e00ff */
[----:B------:R-:W-:Y:S02]  /*22a0*/  UMOV UR16, UR17 ;  /* 0x0000001100107c82 */ /* 0x000fe40008000000 */
[----:B------:R-:W-:Y:S01]  /*22b0*/  UMOV UR8, UR9 ;  /* 0x0000000900087c82 */ /* 0x000fe20008000000 */
[----:B---3--:R-:W-:Y:S02]  /*22c0*/  USHF.R.U32.HI UR16, URZ, UR25, UR16 ;  /* 0x00000019ff107299 */ /* 0x008fe40008011610 */
[----:B----4-:R-:W-:Y:S02]  /*22d0*/  UISETP.NE.AND UP2, UPT, UR20, 0x1, UPT ;  /* 0x000000011400788c */ /* 0x010fe4000bf45270 */
[----:B------:R-:W-:Y:S02]  /*22e0*/  USHF.R.U32.HI UR8, URZ, UR13, UR8 ;  /* 0x0000000dff087299 */ /* 0x000fe40008011608 */
[----:B------:R-:W-:-:S02]  /*22f0*/  USEL UR6, UR39, UR16, !UP0 ;  /* 0x0000001027067287 */ /* 0x000fc4000c000000 */
[----:B------:R-:W-:Y:S02]  /*2300*/  USEL UR8, UR40, UR8, !UP2 ;  /* 0x0000000828087287 */ /* 0x000fe4000d000000 */
[----:B-1----:R-:W-:Y:S01]  /*2310*/  UIMAD.WIDE.U32 UR16, UR6, UR10, URZ ;  /* 0x0000000a061072a5 */ /* 0x002fe2000f8e00ff */
[----:B------:R-:W-:Y:S01]  /*2320*/  UMOV UR4, UR23 ;  /* 0x0000001700047c82 */ /* 0x000fe20008000000 */
[----:B------:R-:W-:Y:S02]  /*2330*/  UIMAD.WIDE.U32 UR18, UR38, UR12, URZ ;  /* 0x0000000c261272a5 */ /* 0x000fe4000f8e00ff */
[----:B------:R-:W-:-:S03]  /*2340*/  UIMAD.WIDE.U32 UR22, UR8, UR10, URZ ;  /* 0x0000000a081672a5 */ /* 0x000fc6000f8e00ff */
[----:B------:R-:W-:Y:S01]  /*2350*/  UMOV UR16, UR17 ;  /* 0x0000001100107c82 */ /* 0x000fe20008000000 */
[----:B------:R-:W-:Y:S02]  /*2360*/  USHF.R.U32.HI UR4, URZ, UR25, UR4 ;  /* 0x00000019ff047299 */ /* 0x000fe40008011604 */
[----:B------:R-:W-:Y:S01]  /*2370*/  @UP3 USHF.R.U32.HI UR6, URZ, UR11, UR16 ;  /* 0x0000000bff063299 */ /* 0x000fe20008011610 */
[----:B------:R-:W-:Y:S01]  /*2380*/  UMOV UR18, UR19 ;  /* 0x0000001300127c82 */ /* 0x000fe20008000000 */
[----:B------:R-:W-:Y:S01]  /*2390*/  UMOV UR22, UR23 ;  /* 0x0000001700167c82 */ /* 0x000fe20008000000 */
[----:B------:R-:W-:Y:S02]  /*23a0*/  USHF.R.U32.HI UR13, URZ, UR13, UR18 ;  /* 0x0000000dff0d7299 */ /* 0x000fe40008011612 */
[----:B------:R-:W-:Y:S02]  /*23b0*/  USEL UR4, UR37, UR4, !UP0 ;  /* 0x0000000425047287 */ /* 0x000fe4000c000000 */
[----:B------:R-:W-:-:S02]  /*23c0*/  @UP3 USHF.R.U32.HI UR8, URZ, UR11, UR22 ;  /* 0x0000000bff083299 */ /* 0x000fc40008011616 */
[----:B------:R-:W-:Y:S02]  /*23d0*/  UIMAD UR9, UR45, UR6, URZ ;  /* 0x000000062d0972a4 */ /* 0x000fe4000f8e02ff */
[----:B------:R-:W-:Y:S02]  /*23e0*/  USEL UR6, UR38, UR13, !UP2 ;  /* 0x0000000d26067287 */ /* 0x000fe4000d000000 */
[----:B------:R-:W-:Y:S02]  /*23f0*/  UIMAD UR12, UR45, UR8, URZ ;  /* 0x000000082d0c72a4 */ /* 0x000fe4000f8e02ff */
[----:B------:R-:W-:Y:S02]  /*2400*/  UISETP.GE.AND UP0, UPT, UR4, UR9, UPT ;  /* 0x000000090400728c */ /* 0x000fe4000bf06270 */
[----:B------:R-:W-:Y:S02]  /*2410*/  UIMAD.WIDE.U32 UR16, UR4, UR10, URZ ;  /* 0x0000000a041072a5 */ /* 0x000fe4000f8e00ff */
[----:B------:R-:W-:-:S02]  /*2420*/  UISETP.GE.OR UP0, UPT, UR6, UR12, UP0 ;  /* 0x0000000c0600728c */ /* 0x000fc40008706670 */
        /* <DEDUP_REMOVED lines=19> */
.L_x_40:
[----:B------:R-:W2:Y:S02]  /*2560*/  LDCU UR4, c[0x0][0xb30] ;  /* 0x00016600ff0477ac */ /* 0x000ea40008000800 */
[----:B--2---:R-:W-:-:S09]  /*2570*/  UISETP.NE.AND UP0, UPT, UR4, 0x1, UPT ;  /* 0x000000010400788c */ /* 0x004fd2000bf05270 */
[----:B------:R-:W-:Y:S05]  /*2580*/  BRA.U UP0, `(.L_x_41) ;  /* 0x0000000100447547 */ /* 0x000fea000b800000 */
[----:B------:R-:W2:Y:S01]  /*2590*/  LDCU.128 UR12, c[0x0][0xb10] ;  /* 0x00016200ff0c77ac */ /* 0x000ea20008000c00 */
[----:B------:R-:W3:Y:S01]  /*25a0*/  LDCU UR16, c[0x0][0xb0c] ;  /* 0x00016180ff1077ac */ /* 0x000ee20008000800 */
[----:B------:R-:W4:Y:S01]  /*25b0*/  LDCU UR17, c[0x0][0xb20] ;  /* 0x00016400ff1177ac */ /* 0x000f220008000800 */
[----:B--2---:R-:W-:Y:S02]  /*25c0*/  UIMAD.WIDE.U32 UR10, UR38, UR12, URZ ;  /* 0x0000000c260a72a5 */ /* 0x004fe4000f8e00ff */
[----:B------:R-:W-:Y:S02]  /*25d0*/  UIMAD.WIDE.U32 UR8, UR37, UR15, URZ ;  /* 0x0000000f250872a5 */ /* 0x000fe4000f8e00ff */
[----:B---3--:R-:W-:Y:S02]  /*25e0*/  UISETP.NE.AND UP2, UPT, UR16, 0x1, UPT ;  /* 0x000000011000788c */ /* 0x008fe4000bf45270 */
[----:B------:R-:W-:Y:S01]  /*25f0*/  UISETP.NE.AND UP0, UPT, UR14, 0x1, UPT ;  /* 0x000000010e00788c */ /* 0x000fe2000bf05270 */
[----:B------:R-:W-:-:S02]  /*2600*/  UMOV UR6, UR11 ;  /* 0x0000000b00067c82 */ /* 0x000fc40008000000 */
[----:B------:R-:W-:Y:S01]  /*2610*/  UMOV UR4, UR9 ;  /* 0x0000000900047c82 */ /* 0x000fe20008000000 */
[----:B------:R-:W-:Y:S02]  /*2620*/  USHF.R.U32.HI UR6, URZ, UR13, UR6 ;  /* 0x0000000dff067299 */ /* 0x000fe40008011606 */
[----:B----4-:R-:W-:Y:S02]  /*2630*/  USHF.R.U32.HI UR4, URZ, UR17, UR4 ;  /* 0x00000011ff047299 */ /* 0x010fe40008011604 */
[----:B------:R-:W-:Y:S02]  /*2640*/  USEL UR6, UR38, UR6, !UP2 ;  /* 0x0000000626067287 */ /* 0x000fe4000d000000 */
[----:B------:R-:W-:-:S04]  /*2650*/  USEL UR4, UR37, UR4, !UP0 ;  /* 0x0000000425047287 */ /* 0x000fc8000c000000 */
[----:B------:R-:W-:Y:S02]  /*2660*/  UIADD3 UR8, UPT, UPT, UR6, -UR4, URZ ;  /* 0x8000000406087290 */ /* 0x000fe4000fffe0ff */
[----:B------:R-:W-:Y:S02]  /*2670*/  UIADD3 UR4, UPT, UPT, -UR6, UR4, URZ ;  /* 0x0000000406047290 */ /* 0x000fe4000fffe1ff */
[----:B------:R-:W-:Y:S02]  /*2680*/  UIMAD UR37, UR8, UR14, UR37 ;  /* 0x0000000e082572a4 */ /* 0x000fe4000f8e0225 */
[----:B------:R-:W-:-:S12]  /*2690*/  UIMAD UR38, UR4, UR16, UR38 ;  /* 0x00000010042672a4 */ /* 0x000fd8000f8e0226 */
.L_x_41:
[----:B------:R-:W-:Y:S01]  /*26a0*/  VIADD R11, R11, 0x1 ;  /* 0x000000010b0b7836 */ /* 0x000fe20000000000 */
[----:B------:R-:W-:Y:S02]  /*26b0*/  R2UR UR6, R66 ;  /* 0x00000000420672ca */ /* 0x000fe400000e0000 */
[----:B------:R-:W-:Y:S02]  /*26c0*/  R2UR UR4, R65 ;  /* 0x00000000410472ca */ /* 0x000fe400000e0000 */
[C---:B------:R-:W-:Y:S02]  /*26d0*/  ISETP.NE.AND P0, PT, R11.reuse, 0x2, PT ;  /* 0x000000020b00780c */ /* 0x040fe40003f05270 */
[----:B------:R-:W-:Y:S02]  /*26e0*/  PLOP3.LUT P1, PT, PT, PT, PT, 0x80, 0x8 ;  /* 0x000000000008781c */ /* 0x000fe40003f2f070 */
[----:B------:R-:W-:Y:S02]  /*26f0*/  SEL R3, RZ, 0x1, P0 ;  /* 0x00000001ff037807 */ /* 0x000fe40000000000 */
[----:B------:R-:W-:-:S02]  /*2700*/  SEL R11, R11, RZ, P0 ;  /* 0x000000ff0b0b7207 */ /* 0x000fc40000000000 */
[----:B------:R-:W-:Y:S01]  /*2710*/  LOP3.LUT R10, R10, R3, RZ, 0x3c, !PT ;  /* 0x000000030a0a7212 */ /* 0x000fe200078e3cff */
[----:B------:R-:W-:Y:S02]  /*2720*/  UIADD3 UR16, UPT, UPT, UR38, UR6, URZ ;  /* 0x0000000626107290 */ /* 0x000fe4000fffe0ff */
[----:B------:R-:W-:Y:S01]  /*2730*/  UIADD3 UR20, UPT, UPT, UR37, UR4, URZ ;  /* 0x0000000425147290 */ /* 0x000fe2000fffe0ff */
[----:B------:R-:W-:Y:S11]  /*2740*/  BRA.U UP1, `(.L_x_42) ;  /* 0xfffffff101507547 */ /* 0x000ff6000b83ffff */
[----:B------:R-:W-:Y:S01]  /*2750*/  UIADD3 UR7, UPT, UPT, UR7, 0x20, URZ ;  /* 0x0000002007077890 */ /* 0x000fe2000fffe0ff */
[----:B------:R-:W-:-:S03]  /*2760*/  SHF.L.U32 R3, R12, 0x1f, RZ ;  /* 0x0000001f0c037819 */ /* 0x000fc600000006ff */
[----:B------:R-:W-:-:S09]  /*2770*/  ULEA UR4, UR5, UR7, 0x3 ;  /* 0x0000000705047291 */ /* 0x000fd2000f8e18ff */
[----:B------:R-:W2:Y:S02]  /*2780*/  SYNCS.PHASECHK.TRANS64.TRYWAIT P0, [UR4], R3 ;  /* 0x00000003ff0075a7 */ /* 0x000ea40008001104 */
[----:B--2---:R-:W-:Y:S05]  /*2790*/  @!P0 BRA `(.L_x_43) ;  /* 0x0000009000288947 */ /* 0x004fea0003800000 */
.L_x_179:
[----:B------:R-:W-:-:S04]  /*27a0*/  UIADD3 UR4, UPT, UPT, UR5, 0x1, URZ ;  /* 0x0000000105047890 */ /* 0x000fc8000fffe0ff */
[----:B------:R-:W-:-:S04]  /*27b0*/  UISETP.NE.AND UP0, UPT, UR4, 0x4, UPT ;  /* 0x000000040400788c */ /* 0x000fc8000bf05270 */
[----:B------:R-:W-:Y:S02]  /*27c0*/  USEL UR6, URZ, 0x1, UP0 ;  /* 0x00000001ff067887 */ /* 0x000fe40008000000 */
[----:B------:R-:W-:-:S04]  /*27d0*/  USEL UR4, UR4, URZ, UP0 ;  /* 0x000000ff04047287 */ /* 0x000fc80008000000 */
[----:B------:R-:W-:Y:S01]  /*27e0*/  ULEA UR5, UR4, UR7, 0x3 ;  /* 0x0000000704057291 */ /* 0x000fe2000f8e18ff */
[----:B------:R-:W-:-:S04]  /*27f0*/  LOP3.LUT R2, R12, UR6, RZ, 0x3c, !PT ;  /* 0x000000060c027c12 */ /* 0x000fc8000f8e3cff */
[----:B-1----:R-:W-:-:S04]  /*2800*/  SHF.L.U32 R3, R2, 0x1f, RZ ;  /* 0x0000001f02037819 */ /* 0x002fc800000006ff */
[----:B------:R-:W1:Y:S02]  /*2810*/  SYNCS.PHASECHK.TRANS64.TRYWAIT P0, [UR5], R3 ;  /* 0x00000003ff0075a7 */ /* 0x000e640008001105 */
[----:B-1----:R-:W-:Y:S05]  /*2820*/  @!P0 BRA `(.L_x_44) ;  /* 0x00000090001c8947 */ /* 0x002fea0003800000 */
.L_x_181:
        /* <DEDUP_REMOVED lines=9> */
.L_x_183:
[----:B------:R-:W-:-:S04]  /*28c0*/  UIADD3 UR4, UPT, UPT, UR4, 0x1, URZ ;  /* 0x0000000104047890 */ /* 0x000fc8000fffe0ff */
[----:B------:R-:W-:-:S04]  /*28d0*/  UISETP.NE.AND UP0, UPT, UR4, 0x4, UPT ;  /* 0x000000040400788c */ /* 0x000fc8000bf05270 */
[----:B------:R-:W-:Y:S02]  /*28e0*/  USEL UR5, URZ, 0x1, UP0 ;  /* 0x00000001ff057887 */ /* 0x000fe40008000000 */
[----:B------:R-:W-:-:S04]  /*28f0*/  USEL UR4, UR4, URZ, UP0 ;  /* 0x000000ff04047287 */ /* 0x000fc80008000000 */
[----:B------:R-:W-:Y:S01]  /*2900*/  ULEA UR4, UR4, UR7, 0x3 ;  /* 0x0000000704047291 */ /* 0x000fe2000f8e18ff */
[----:B-1----:R-:W-:-:S04]  /*2910*/  LOP3.LUT R3, R2, UR5, RZ, 0x3c, !PT ;  /* 0x0000000502037c12 */ /* 0x002fc8000f8e3cff */
[----:B------:R-:W-:Y:S01]  /*2920*/  SHF.L.U32 R3, R3, 0x1f, RZ ;  /* 0x0000001f03037819 */ /* 0x000fe200000006ff */
[----:B------:R-:W-:-:S07]  /*2930*/  IMAD.U32 R0, RZ, RZ, UR4 ;  /* 0x00000004ff007e24 */ /* 0x000fce000f8e00ff */
.L_x_46:
[----:B-1----:R1:W2:Y:S02]  /*2940*/  SYNCS.PHASECHK.TRANS64.TRYWAIT P0, [R0+URZ], R3 ;  /* 0x00000003000075a7 */ /* 0x0022a400080011ff */
[----:B--2---:R-:W-:Y:S05]  /*2950*/  @!P0 NANOSLEEP.SYNCS 0x989680 ;  /* 0x009896800000895d */ /* 0x004fea0003900000 */
[----:B------:R-:W2:Y:S02]  /*2960*/  @!P0 SYNCS.PHASECHK.TRANS64 P0, [R0+URZ], R3 ;  /* 0x00000003000085a7 */ /* 0x000ea400080010ff */
[----:B--2---:R-:W-:Y:S05]  /*2970*/  @P0 EXIT ;  /* 0x000000000000094d */ /* 0x004fea0003800000 */
[----:B------:R-:W-:Y:S05]  /*2980*/  BRA `(.L_x_46) ;  /* 0xfffffffc00ec7947 */ /* 0x000fea000383ffff */
.L_x_22:
[----:B------:R-:W1:Y:S02]  /*2990*/  S2UR UR4, SR_CgaCtaId ;  /* 0x00000000000479c3 */ /* 0x000e640000008800 */
[----:B-1----:R-:W-:-:S04]  /*29a0*/  UISETP.NE.AND UP0, UPT, UR4, URZ, UPT ;  /* 0x000000ff0400728c */ /* 0x002fc8000bf05270 */
[----:B------:R-:W-:-:S09]  /*29b0*/  UISETP.NE.OR UP0, UPT, UR17, 0x1, UP0 ;  /* 0x000000011100788c */ /* 0x000fd20008705670 */
[----:B------:R-:W-:Y:S05]  /*29c0*/  BRA.U UP0, `(.L_x_47) ;  /* 0x00000005004c7547 */ /* 0x000fea000b800000 */
[----:B------:R-:W1:Y:S01]  /*29d0*/  S2UR UR5, SR_CgaCtaId ;  /* 0x00000000000579c3 */ /* 0x000e620000008800 */
[----:B------:R-:W-:Y:S01]  /*29e0*/  UMOV UR4, 0x400 ;  /* 0x0000040000047882 */ /* 0x000fe20000000000 */
[----:B------:R-:W-:Y:S01]  /*29f0*/  ISETP.GE.U32.AND P2, PT, R0, 0x2, PT ;  /* 0x000000020000780c */ /* 0x000fe20003f46070 */
[----:B------:R-:W-:Y:S01]  /*2a00*/  IMAD.MOV.U32 R12, RZ, RZ, 0x1 ;  /* 0x00000001ff0c7424 */ /* 0x000fe200078e00ff */
[----:B------:R-:W-:Y:S02]  /*2a10*/  CS2R R10, SRZ ;  /* 0x00000000000a7805 */ /* 0x000fe4000001ff00 */
[----:B------:R-:W-:Y:S01]  /*2a20*/  CS2R R8, SRZ ;  /* 0x0000000000087805 */ /* 0x000fe2000001ff00 */
[----:B-1----:R-:W-:-:S03]  /*2a30*/  ULEA UR6, UR5, UR4, 0x18 ;  /* 0x0000000405067291 */ /* 0x002fc6000f8ec0ff */
[----:B------:R-:W-:-:S09]  /*2a40*/  UMOV UR5, URZ ;  /* 0x000000ff00057c82 */ /* 0x000fd20008000000 */
.L_x_51:
[----:B------:R-:W-:Y:S02]  /*2a50*/  LEA R2, R8, UR6, 0x3 ;  /* 0x0000000608027c11 */ /* 0x000fe4000f8e18ff */
[----:B------:R-:W-:-:S03]  /*2a60*/  SHF.L.U32 R5, R9, 0x1f, RZ ;  /* 0x0000001f09057819 */ /* 0x000fc600000006ff */
[----:B------:R-:W-:Y:S01]  /*2a70*/  VIADD R4, R2, 0x100 ;  /* 0x0000010002047836 */ /* 0x000fe20000000000 */
[----:B------:R-:W1:Y:S02]  /*2a80*/  SYNCS.PHASECHK.TRANS64.TRYWAIT P0, [R2+URZ+0xf0], R5 ;  /* 0x0000f005020075a7 */ /* 0x000e6400080011ff */
[----:B-1----:R-:W-:Y:S05]  /*2a90*/  @!P0 BRA `(.L_x_48) ;  /* 0x0000008c00b08947 */ /* 0x002fea0003800000 */
.L_x_184:
[----:B------:R-:W-:Y:S01]  /*2aa0*/  ULEA UR4, UR5, UR6, 0x3 ;  /* 0x0000000605047291 */ /* 0x000fe2000f8e18ff */
[----:B------:R-:W-:Y:S02]  /*2ab0*/  PRMT R4, RZ, 0x654, R4 ;  /* 0x00000654ff047816 */ /* 0x000fe40000000004 */
[----:B-1----:R-:W-:Y:S01]  /*2ac0*/  SHF.L.U32 R5, R12, 0x1f, RZ ;  /* 0x0000001f0c057819 */ /* 0x002fe200000006ff */
[----:B------:R-:W-:Y:S01]  /*2ad0*/  UIADD3 UR7, UPT, UPT, UR4, 0x90, URZ ;  /* 0x0000009004077890 */ /* 0x000fe2000fffe0ff */
[----:B------:R1:W-:Y:S05]  /*2ae0*/  SYNCS.ARRIVE.TRANS64.RED.A1T0 RZ, [R4+URZ], RZ ;  /* 0x000000ff04ff79a7 */ /* 0x0003ea00081004ff */
[----:B------:R-:W-:Y:S01]  /*2af0*/  IMAD.U32 R7, RZ, RZ, UR7 ;  /* 0x00000007ff077e24 */ /* 0x000fe2000f8e00ff */
[----:B------:R-:W2:Y:S04]  /*2b00*/  SYNCS.PHASECHK.TRANS64.TRYWAIT P0, [UR4+0xa0], R5 ;  /* 0x0000a005ff0075a7 */ /* 0x000ea80008001104 */
[----:B------:R-:W-:Y:S01]  /*2b10*/  PRMT R6, R0, 0x654, R7 ;  /* 0x0000065400067816 */ /* 0x000fe20000000007 */
[----:B-1----:R-:W-:Y:S01]  /*2b20*/  @!P2 IMAD.MOV.U32 R4, RZ, RZ, 0x10 ;  /* 0x00000010ff04a424 */ /* 0x002fe200078e00ff */
[----:B--2---:R-:W-:Y:S06]  /*2b30*/  @!P0 BRA `(.L_x_49) ;  /* 0x0000008c009c8947 */ /* 0x004fec0003800000 */
.L_x_186:
[----:B------:R-:W-:Y:S01]  /*2b40*/  ULEA UR8, UR5, UR6, 0x4 ;  /* 0x0000000605087291 */ /* 0x000fe2000f8e20ff */
[----:B------:R-:W-:Y:S01]  /*2b50*/  SEL R3, R6, R3, !P2 ;  /* 0x0000000306037207 */ /* 0x000fe20005000000 */
[----:B------:R-:W-:Y:S01]  /*2b60*/  UIADD3 UR9, UPT, UPT, UR4, 0x90, URZ ;  /* 0x0000009004097890 */ /* 0x000fe2000fffe0ff */
[----:B-1----:R-:W-:Y:S01]  /*2b70*/  LEA R2, R11, UR6, 0x3 ;  /* 0x000000060b027c11 */ /* 0x002fe2000f8e18ff */
[----:B------:R-:W-:Y:S01]  /*2b80*/  UIADD3 UR8, UPT, UPT, UR8, 0x120, URZ ;  /* 0x0000012008087890 */ /* 0x000fe2000fffe0ff */
[----:B------:R-:W-:Y:S01]  /*2b90*/  SHF.L.U32 R5, R10, 0x1f, RZ ;  /* 0x0000001f0a057819 */ /* 0x000fe200000006ff */
[----:B------:R1:W-:Y:S01]  /*2ba0*/  @!P2 SYNCS.ARRIVE.TRANS64.RED RZ, [R3+URZ], R4 ;  /* 0x0000000403ffa9a7 */ /* 0x0003e200080004ff */
[----:B------:R-:W-:Y:S01]  /*2bb0*/  UIADD3 UR4, UPT, UPT, UR5, 0x1, URZ ;  /* 0x0000000105047890 */ /* 0x000fe2000fffe0ff */
[----:B------:R-:W-:-:S03]  /*2bc0*/  VIADD R8, R8, 0x1 ;  /* 0x0000000108087836 */ /* 0x000fc60000000000 */
[----:B------:R-:W-:Y:S02]  /*2bd0*/  UISETP.NE.AND UP0, UPT, UR4, 0x2, UPT ;  /* 0x000000020400788c */ /* 0x000fe4000bf05270 */
[----:B------:R-:W-:Y:S06]  /*2be0*/  UGETNEXTWORKID.BROADCAST [UR8], [UR9] ;  /* 0x00000000080073ca */ /* 0x000fec0008000100 */
[----:B------:R-:W-:Y:S01]  /*2bf0*/  USEL UR7, URZ, 0x1, UP0 ;  /* 0x00000001ff077887 */ /* 0x000fe20008000000 */
[----:B------:R-:W-:Y:S01]  /*2c00*/  ISETP.NE.AND P0, PT, R8, 0x2, PT ;  /* 0x000000020800780c */ /* 0x000fe20003f05270 */
[----:B------:R-:W-:Y:S01]  /*2c10*/  USEL UR5, UR4, URZ, UP0 ;  /* 0x000000ff04057287 */ /* 0x000fe20008000000 */
[----:B------:R-:W2:Y:S03]  /*2c20*/  SYNCS.PHASECHK.TRANS64.TRYWAIT P1, [R2+URZ+0x90], R5 ;  /* 0x00009005020075a7 */ /* 0x000ea600080211ff */
[----:B------:R-:W-:Y:S01]  /*2c30*/  LOP3.LUT R12, R12, UR7, RZ, 0x3c, !PT ;  /* 0x000000070c0c7c12 */ /* 0x000fe2000f8e3cff */
[----:B-12---:R-:W-:Y:S07]  /*2c40*/  @!P1 BRA `(.L_x_50) ;  /* 0x0000008c00709947 */ /* 0x006fee0003800000 */
.L_x_187:
[C---:B------:R-:W-:Y:S01]  /*2c50*/  LEA R4, R11.reuse, UR6, 0x4 ;  /* 0x000000060b047c11 */ /* 0x040fe2000f8e20ff */
[----:B-1----:R-:W-:Y:S01]  /*2c60*/  VIADD R2, R2, 0xa0 ;  /* 0x000000a002027836 */ /* 0x002fe20000000000 */
[----:B------:R-:W-:Y:S01]  /*2c70*/  SEL R8, R8, RZ, P0 ;  /* 0x000000ff08087207 */ /* 0x000fe20000000000 */
[----:B------:R-:W-:-:S03]  /*2c80*/  VIADD R11, R11, 0x1 ;  /* 0x000000010b0b7836 */ /* 0x000fc60000000000 */
[----:B------:R-:W1:Y:S01]  /*2c90*/  LDS.128 R4, [R4+0x120] ;  /* 0x0001200004047984 */ /* 0x000e620000000c00 */
[----:B------:R-:W-:Y:S02]  /*2ca0*/  PRMT R2, RZ, 0x654, R2 ;  /* 0x00000654ff027816 */ /* 0x000fe40000000002 */
[C---:B------:R-:W-:Y:S01]  /*2cb0*/  ISETP.NE.AND P1, PT, R11.reuse, 0x2, PT ;  /* 0x000000020b00780c */ /* 0x040fe20003f25270 */
[----:B------:R-:W-:Y:S01]  /*2cc0*/  @!PT LDS RZ, [RZ] ;  /* 0x00000000fffff984 */ /* 0x000fe20000000800 */
[----:B------:R-:W-:Y:S01]  /*2cd0*/  @!PT LDS RZ, [RZ] ;  /* 0x00000000fffff984 */ /* 0x000fe20000000800 */
[----:B------:R-:W-:Y:S01]  /*2ce0*/  @!PT LDS RZ, [RZ] ;  /* 0x00000000fffff984 */ /* 0x000fe20000000800 */
[----:B------:R-:W-:Y:S01]  /*2cf0*/  @!PT LDS RZ, [RZ] ;  /* 0x00000000fffff984 */ /* 0x000fe20000000800 */
[----:B------:R2:W-:Y:S06]  /*2d00*/  MEMBAR.ALL.CTA ;  /* 0x0000000000007992 */ /* 0x0005ec0000008000 */
[----:B--2---:R-:W2:Y:S01]  /*2d10*/  FENCE.VIEW.ASYNC.S ;  /* 0x00000000000073c6 */ /* 0x004ea20000000000 */
[----:B------:R-:W-:Y:S01]  /*2d20*/  SEL R11, R11, RZ, P1 ;  /* 0x000000ff0b0b7207 */ /* 0x000fe20000800000 */
[----:B--2---:R2:W-:Y:S01]  /*2d30*/  SYNCS.ARRIVE.TRANS64.RED.A1T0 RZ, [R2+URZ], RZ ;  /* 0x000000ff02ff79a7 */ /* 0x0045e200081004ff */
[----:B-1----:R-:W-:-:S02]  /*2d40*/  LOP3.LUT P3, RZ, R6, 0x1, RZ, 0xc0, !PT ;  /* 0x0000000106ff7812 */ /* 0x002fc4000786c0ff */
[----:B------:R-:W-:-:S04]  /*2d50*/  SEL R5, RZ, 0x1, P1 ;  /* 0x00000001ff057807 */ /* 0x000fc80000800000 */
[----:B------:R-:W-:Y:S02]  /*2d60*/  LOP3.LUT R10, R10, R5, RZ, 0x3c, !PT ;  /* 0x000000050a0a7212 */ /* 0x000fe400078e3cff */
[----:B--2---:R-:W-:-:S04]  /*2d70*/  SEL R2, RZ, 0x1, P0 ;  /* 0x00000001ff027807 */ /* 0x004fc80000000000 */
[----:B------:R-:W-:Y:S01]  /*2d80*/  LOP3.LUT R9, R9, R2, RZ, 0x3c, !PT ;  /* 0x0000000209097212 */ /* 0x000fe200078e3cff */
[----:B------:R-:W-:Y:S06]  /*2d90*/  @P3 BRA `(.L_x_51) ;  /* 0xfffffffc002c3947 */ /* 0x000fec000383ffff */
[----:B------:R-:W-:Y:S01]  /*2da0*/  ULEA UR4, UR5, UR6, 0x3 ;  /* 0x0000000605047291 */ /* 0x000fe2000f8e18ff */
[----:B------:R-:W-:-:S08]  /*2db0*/  SHF.L.U32 R3, R12, 0x1f, RZ ;  /* 0x0000001f0c037819 */ /* 0x000fd000000006ff */
[----:B------:R-:W1:Y:S02]  /*2dc0*/  SYNCS.PHASECHK.TRANS64 P0, [UR4+0xa0], R3 ;  /* 0x0000a003ff0075a7 */ /* 0x000e640008001004 */
[----:B-1----:R-:W-:Y:S05]  /*2dd0*/  @P0 BRA `(.L_x_52) ;  /* 0x0000000000080947 */ /* 0x002fea0003800000 */
[----:B------:R-:W1:Y:S02]  /*2de0*/  SYNCS.PHASECHK.TRANS64.TRYWAIT P0, [UR4+0xa0], R3 ;  /* 0x0000a003ff0075a7 */ /* 0x000e640008001104 */
[----:B-1----:R-:W-:Y:S05]  /*2df0*/  @!P0 BRA `(.L_x_53) ;  /* 0x0000008c00188947 */ /* 0x002fea0003800000 */
.L_x_52:
[----:B------:R-:W-:-:S04]  /*2e00*/  UIADD3 UR7, UPT, UPT, UR5, 0x1, URZ ;  /* 0x0000000105077890 */ /* 0x000fc8000fffe0ff */
[----:B------:R-:W-:-:S04]  /*2e10*/  UISETP.NE.AND UP0, UPT, UR7, 0x2, UPT ;  /* 0x000000020700788c */ /* 0x000fc8000bf05270 */
[----:B------:R-:W-:Y:S02]  /*2e20*/  USEL UR8, URZ, 0x1, UP0 ;  /* 0x00000001ff087887 */ /* 0x000fe40008000000 */
[----:B------:R-:W-:-:S04]  /*2e30*/  USEL UR7, UR7, URZ, UP0 ;  /* 0x000000ff07077287 */ /* 0x000fc80008000000 */
[----:B------:R-:W-:Y:S01]  /*2e40*/  ULEA UR7, UR7, UR6, 0x3 ;  /* 0x0000000607077291 */ /* 0x000fe2000f8e18ff */
[----:B-1----:R-:W-:-:S04]  /*2e50*/  LOP3.LUT R3, R12, UR8, RZ, 0x3c, !PT ;  /* 0x000000080c037c12 */ /* 0x002fc8000f8e3cff */
[----:B------:R-:W-:-:S04]  /*2e60*/  SHF.L.U32 R0, R3, 0x1f, RZ ;  /* 0x0000001f03007819 */ /* 0x000fc800000006ff */
[----:B------:R-:W1:Y:S02]  /*2e70*/  SYNCS.PHASECHK.TRANS64 P0, [UR7+0xa0], R0 ;  /* 0x0000a000ff0075a7 */ /* 0x000e640008001007 */
[----:B-1----:R-:W-:Y:S05]  /*2e80*/  @P0 EXIT ;  /* 0x000000000000094d */ /* 0x002fea0003800000 */
[----:B------:R-:W-:Y:S02]  /*2e90*/  SHF.L.U32 R3, R3, 0x1f, RZ ;  /* 0x0000001f03037819 */ /* 0x000fe400000006ff */
[----:B------:R-:W-:-:S07]  /*2ea0*/  MOV R0, UR7 ;  /* 0x0000000700007c02 */ /* 0x000fce0008000f00 */
.L_x_54:
[----:B-1----:R1:W2:Y:S02]  /*2eb0*/  SYNCS.PHASECHK.TRANS64.TRYWAIT P0, [R0+URZ+0xa0], R3 ;  /* 0x0000a003000075a7 */ /* 0x0022a400080011ff */
[----:B--2---:R-:W-:Y:S05]  /*2ec0*/  @!P0 NANOSLEEP.SYNCS 0x989680 ;  /* 0x009896800000895d */ /* 0x004fea0003900000 */
[----:B------:R-:W2:Y:S02]  /*2ed0*/  @!P0 SYNCS.PHASECHK.TRANS64 P0, [R0+URZ+0xa0], R3 ;  /* 0x0000a003000085a7 */ /* 0x000ea400080010ff */
[----:B--2---:R-:W-:Y:S05]  /*2ee0*/  @P0 EXIT ;  /* 0x000000000000094d */ /* 0x004fea0003800000 */
[----:B------:R-:W-:Y:S05]  /*2ef0*/  BRA `(.L_x_54) ;  /* 0xfffffffc00ec7947 */ /* 0x000fea000383ffff */
.L_x_47:
[----:B------:R-:W-:Y:S05]  /*2f00*/  BRA.U UP4, `(.L_x_55) ;  /* 0x0000000d04d87547 */ /* 0x000fea000b800000 */
[----:B------:R-:W1:Y:S01]  /*2f10*/  S2UR UR7, SR_CgaCtaId ;  /* 0x00000000000779c3 */ /* 0x000e620000008800 */
[----:B------:R-:W-:Y:S01]  /*2f20*/  UMOV UR4, 0x40 ;  /* 0x0000004000047882 */ /* 0x000fe20000000000 */
[----:B------:R-:W-:Y:S01]  /*2f30*/  NOP ;  /* 0x0000000000007918 */ /* 0x000fe20000000000 */
[----:B------:R-:W-:Y:S01]  /*2f40*/  UMOV UR6, 0x400 ;  /* 0x0000040000067882 */ /* 0x000fe20000000000 */
[----:B-1----:R-:W-:Y:S02]  /*2f50*/  ULEA UR5, UR7, UR4, 0x18 ;  /* 0x0000000407057291 */ /* 0x002fe4000f8ec0ff */
[----:B------:R-:W-:-:S07]  /*2f60*/  ULEA UR6, UR7, UR6, 0x18 ;  /* 0x0000000607067291 */ /* 0x000fce000f8ec0ff */
[----:B------:R-:W1:Y:S02]  /*2f70*/  LDS.U8 R0, [UR5+0x1c] ;  /* 0x00001c05ff007984 */ /* 0x000e640008000000 */
[----:B-1----:R-:W-:-:S13]  /*2f80*/  ISETP.NE.AND P0, PT, R0, RZ, PT ;  /* 0x000000ff0000720c */ /* 0x002fda0003f05270 */
[----:B------:R-:W-:Y:S05]  /*2f90*/  @P0 BRA `(.L_x_56) ;  /* 0x0000000000580947 */ /* 0x000fea0003800000 */
[----:B------:R-:W-:-:S13]  /*2fa0*/  ELECT P0, URZ, PT ;  /* 0x0000000000ff782f */ /* 0x000fda0003800000 */
[----:B------:R-:W-:Y:S05]  /*2fb0*/  @!P0 BRA `(.L_x_57) ;  /* 0x0000000000608947 */ /* 0x000fea0003800000 */
[----:B------:R-:W-:Y:S01]  /*2fc0*/  UMOV UR4, 0x10 ;  /* 0x0000001000047882 */ /* 0x000fe20000000000 */
[----:B------:R-:W-:Y:S01]  /*2fd0*/  HFMA2 R0, -RZ, RZ, 0, 5.9604644775390625e-08 ;  /* 0x00000001ff007431 */ /* 0x000fe200000001ff */
[----:B------:R-:W-:-:S03]  /*2fe0*/  MOV R3, 0xffff ;  /* 0x0000ffff00037802 */ /* 0x000fc60000000f00 */
[----:B------:R-:W-:Y:S04]  /*2ff0*/  DEPBAR.LE SB1, 0x36 ;  /* 0x00009d800000791a */ /* 0x000fe80000000000 */
[----:B------:R-:W1:Y:S02]  /*3000*/  UTCATOMSWS.FIND_AND_SET.ALIGN UP0, UR4, UR4 ;  /* 0x00000004000475e3 */ /* 0x000e640008000800 */
[----:B-1----:R-:W-:Y:S01]  /*3010*/  MOV R4, UR4 ;  /* 0x0000000400047c02 */ /* 0x002fe20008000f00 */
[----:B------:R-:W-:Y:S06]  /*3020*/  BRA.U UP0, `(.L_x_58) ;  /* 0x0000000100187547 */ /* 0x000fec000b800000 */
.L_x_59:
[----:B------:R-:W-:Y:S05]  /*3030*/  NANOSLEEP 0x64 ;  /* 0x000000640000795d */ /* 0x000fea0003800000 */
[----:B------:R-:W-:-:S05]  /*3040*/  UMOV UR4, 0x10 ;  /* 0x0000001000047882 */ /* 0x000fca0000000000 */
[----:B------:R-:W-:Y:S04]  /*3050*/  DEPBAR.LE SB1, 0x36 ;  /* 0x00009d800000791a */ /* 0x000fe80000000000 */
[----:B------:R-:W1:Y:S02]  /*3060*/  UTCATOMSWS.FIND_AND_SET.ALIGN UP0, UR4, UR4 ;  /* 0x00000004000475e3 */ /* 0x000e640008000800 */
[----:B-1----:R-:W-:Y:S01]  /*3070*/  MOV R4, UR4 ;  /* 0x0000000400047c02 */ /* 0x002fe20008000f00 */
[----:B------:R-:W-:Y:S05]  /*3080*/  BRA.U !UP0, `(.L_x_59) ;  /* 0xfffffffd08e87547 */ /* 0x000fea000b83ffff */
.L_x_58:
[-C--:B------:R-:W-:Y:S02]  /*3090*/  SHF.L.U32 R3, R3, R4.reuse, RZ ;  /* 0x0000000403037219 */ /* 0x080fe400000006ff */
[----:B------:R-:W-:Y:S01]  /*30a0*/  SHF.L.U32 R0, R0, R4, RZ ;  /* 0x0000000400007219 */ /* 0x000fe200000006ff */
[----:B------:R-:W-:Y:S02]  /*30b0*/  IMAD.SHL.U32 R4, R4, 0x20, RZ ;  /* 0x0000002004047824 */ /* 0x000fe400078e00ff */
[----:B------:R1:W-:Y:S04]  /*30c0*/  ATOMS.OR RZ, [UR5+0x14], R3 ;  /* 0x00001403ffff798c */ /* 0x0003e8000b000005 */
[----:B------:R1:W-:Y:S04]  /*30d0*/  ATOMS.OR RZ, [UR5+0x18], R0 ;  /* 0x00001800ffff798c */ /* 0x0003e8000b000005 */
[----:B------:R1:W-:Y:S01]  /*30e0*/  STS [UR6+0x140], R4 ;  /* 0x00014004ff007988 */ /* 0x0003e20008000806 */
[----:B------:R-:W-:Y:S05]  /*30f0*/  BRA `(.L_x_57) ;  /* 0x0000000000107947 */ /* 0x000fea0003800000 */
.L_x_56:
[----:B------:R-:W-:Y:S02]  /*3100*/  MOV R0, 0xffffffff ;  /* 0xffffffff00007802 */ /* 0x000fe40000000f00 */
[----:B------:R-:W-:-:S03]  /*3110*/  MOV R4, 0x3140 ;  /* 0x0000314000047802 */ /* 0x000fc60000000f00 */
[----:B------:R1:W-:Y:S04]  /*3120*/  STS [UR6+0x140], R0 ;  /* 0x00014000ff007988 */ /* 0x0003e80008000806 */
[----:B-1---5:R-:W-:Y:S05]  /*3130*/  CALL.REL.NOINC `($__internal_1_$__cuda_sm10x_tcgen05_guardrail_trap_phase_invalid_during_alloc) ;  /* 0x0000009400107944 */ /* 0x022fea0003c00000 */
.L_x_57:
[----:B------:R-:W-:Y:S05]  /*3140*/  WARPSYNC.ALL ;  /* 0x0000000000007948 */ /* 0x000fea0003800000 */
[----:B------:R-:W2:Y:S01]  /*3150*/  S2UR UR4, SR_CgaCtaId ;  /* 0x00000000000479c3 */ /* 0x000ea20000008800 */
[----:B------:R-:W-:Y:S01]  /*3160*/  UMOV UR26, 0x400 ;  /* 0x00000400001a7882 */ /* 0x000fe20000000000 */
[----:B------:R-:W-:-:S06]  /*3170*/  NOP ;  /* 0x0000000000007918 */ /* 0x000fcc0000000000 */
[----:B------:R-:W-:Y:S06]  /*3180*/  BAR.ARV 0x6, 0xa0 ;  /* 0x0182800000007b1d */ /* 0x000fec0000002000 */
[----:B------:R-:W3:Y:S01]  /*3190*/  LDCU UR5, c[0x0][0x38c] ;  /* 0x00007180ff0577ac */ /* 0x000ee20008000800 */
[----:B------:R-:W-:Y:S01]  /*31a0*/  LOP3.LUT R2, R2, 0xffff, RZ, 0xc0, !PT ;  /* 0x0000ffff02027812 */ /* 0x000fe200078ec0ff */
[----:B------:R-:W-:Y:S01]  /*31b0*/  IMAD.MOV.U32 R11, RZ, RZ, 0x1 ;  /* 0x00000001ff0b7424 */ /* 0x000fe200078e00ff */
[----:B------:R-:W-:Y:S01]  /*31c0*/  CS2R R8, SRZ ;  /* 0x0000000000087805 */ /* 0x000fe2000001ff00 */
[----:B------:R-:W4:Y:S01]  /*31d0*/  LDCU UR7, c[0x0][0x38c] ;  /* 0x00007180ff0777ac */ /* 0x000f220008000800 */
[----:B------:R-:W-:Y:S01]  /*31e0*/  R2UR UR27, R2 ;  /* 0x00000000021b72ca */ /* 0x000fe200000e0000 */
[----:B------:R-:W-:Y:S01]  /*31f0*/  IMAD.MOV.U32 R10, RZ, RZ, RZ ;  /* 0x000000ffff0a7224 */ /* 0x000fe200078e00ff */
[----:B------:R-:W-:Y:S01]  /*3200*/  UMOV UR30, URZ ;  /* 0x000000ff001e7c82 */ /* 0x000fe20008000000 */
[----:B------:R-:W-:Y:S01]  /*3210*/  UMOV UR24, URZ ;  /* 0x000000ff00187c82 */ /* 0x000fe20008000000 */
[----:B--2---:R-:W-:Y:S01]  /*3220*/  ULEA UR26, UR4, UR26, 0x18 ;  /* 0x0000001a041a7291 */ /* 0x004fe2000f8ec0ff */
[----:B------:R-:W-:Y:S01]  /*3230*/  UMOV UR38, 0x0 ;  /* 0x0000000000267882 */ /* 0x000fe20000000000 */
[----:B------:R-:W-:-:S02]  /*3240*/  UMOV UR39, 0x4400910 ;  /* 0x0440091000277882 */ /* 0x000fc40000000000 */
[----:B------:R-:W-:Y:S02]  /*3250*/  UIADD3 UR4, UPT, UPT, UR26, 0x8800, URZ ;  /* 0x000088001a047890 */ /* 0x000fe4000fffe0ff */
[----:B------:R-:W-:Y:S02]  /*3260*/  UIADD3 UR6, UPT, UPT, UR26, 0x10800, URZ ;  /* 0x000108001a067890 */ /* 0x000fe4000fffe0ff */
[----:B---3--:R-:W-:Y:S01]  /*3270*/  UIADD3 UR5, UPT, UPT, UR5, 0x1f, URZ ;  /* 0x0000001f05057890 */ /* 0x008fe2000fffe0ff */
[----:B-1----:R-:W1:Y:S01]  /*3280*/  LDS R0, [UR26+0x140] ;  /* 0x0001401aff007984 */ /* 0x002e620008000800 */
[----:B------:R-:W-:Y:S01]  /*3290*/  UMOV UR36, 0x0 ;  /* 0x0000000000247882 */ /* 0x000fe20000000000 */
[----:B------:R-:W-:Y:S01]  /*32a0*/  UMOV UR37, 0x4400910 ;  /* 0x0440091000257882 */ /* 0x000fe20000000000 */
[----:B------:R-:W-:Y:S02]  /*32b0*/  USHF.R.S32.HI UR40, URZ, 0x1f, UR5 ;  /* 0x0000001fff287899 */ /* 0x000fe40008011405 */
[----:B----4-:R-:W-:-:S02]  /*32c0*/  UISETP.GE.AND UP4, UPT, UR7, 0x1, UPT ;  /* 0x000000010700788c */ /* 0x010fc4000bf86270 */
[----:B------:R-:W-:Y:S02]  /*32d0*/  ULEA.HI UR40, UR40, UR5, URZ, 0x5 ;  /* 0x0000000528287291 */ /* 0x000fe4000f8f28ff */
[----:B------:R-:W-:Y:S02]  /*32e0*/  USHF.R.U32.HI UR5, URZ, 0x4, UR4 ;  /* 0x00000004ff057899 */ /* 0x000fe40008011604 */
[----:B------:R-:W-:Y:S02]  /*32f0*/  USHF.R.S32.HI UR40, URZ, 0x5, UR40 ;  /* 0x00000005ff287899 */ /* 0x000fe40008011428 */
[----:B------:R-:W-:Y:S02]  /*3300*/  USHF.R.U32.HI UR4, URZ, 0x4, UR6 ;  /* 0x00000004ff047899 */ /* 0x000fe40008011606 */
[----:B------:R-:W-:Y:S02]  /*3310*/  UISETP.LT.AND UP0, UPT, UR40, 0x1, UPT ;  /* 0x000000012800788c */ /* 0x000fe4000bf01270 */
[----:B------:R-:W-:-:S02]  /*3320*/  ULOP3.LUT UR5, UR5, 0x3fff, URZ, 0xc0, !UPT ;  /* 0x00003fff05057892 */ /* 0x000fc4000f8ec0ff */
[----:B------:R-:W-:Y:S02]  /*3330*/  ULOP3.LUT UR4, UR4, 0x3fff, URZ, 0xc0, !UPT ;  /* 0x00003fff04047892 */ /* 0x000fe4000f8ec0ff */
[----:B------:R-:W-:Y:S02]  /*3340*/  USEL UR41, UR40, 0x1, !UP0 ;  /* 0x0000000128297887 */ /* 0x000fe4000c000000 */
[----:B------:R-:W-:Y:S02]  /*3350*/  ULOP3.LUT UR28, UR5, 0x10000, URZ, 0xfc, !UPT ;  /* 0x00010000051c7892 */ /* 0x000fe4000f8efcff */
[----:B------:R-:W-:Y:S02]  /*3360*/  ULOP3.LUT UR29, UR4, 0x10000, URZ, 0xfc, !UPT ;  /* 0x00010000041d7892 */ /* 0x000fe4000f8efcff */
[----:B------:R-:W-:Y:S01]  /*3370*/  UIADD3 UR41, UPT, UPT, -UR41, URZ, URZ ;  /* 0x000000ff29297290 */ /* 0x000fe2000fffe1ff */
[----:B------:R-:W-:Y:S01]  /*3380*/  UMOV UR34, 0x0 ;  /* 0x0000000000227882 */ /* 0x000fe20000000000 */
[----:B------:R-:W-:Y:S01]  /*3390*/  UMOV UR35, 0x4400910 ;  /* 0x0440091000237882 */ /* 0x000fe20000000000 */
[----:B------:R-:W-:Y:S01]  /*33a0*/  UMOV UR32, 0x0 ;  /* 0x0000000000207882 */ /* 0x000fe20000000000 */
[----:B------:R-:W-:Y:S01]  /*33b0*/  UMOV UR33, 0x4400910 ;  /* 0x0440091000217882 */ /* 0x000fe20000000000 */
[----:B-1----:R-:W-:-:S15]  /*33c0*/  R2UR UR42, R0 ;  /* 0x00000000002a72ca */ /* 0x002fde00000e0000 */
.L_x_66:
[----:B------:R-:W-:Y:S02]  /*33d0*/  LEA R0, R10, UR26, 0x3 ;  /* 0x0000001a0a007c11 */ /* 0x000fe4000f8e18ff */
[----:B------:R-:W-:Y:S02]  /*33e0*/  SHF.L.U32 R5, R9, 0x1f, RZ ;  /* 0x0000001f09057819 */ /* 0x000fe400000006ff */
[----:B------:R-:W-:Y:S01]  /*33f0*/  PLOP3.LUT P0, PT, PT, PT, UP4, 0x80, 0x8 ;  /* 0x000000000008781c */ /* 0x000fe20003f0f048 */
[----:B------:R-:W-:Y:S01]  /*3400*/  VIADD R3, R0, 0xa0 ;  /* 0x000000a000037836 */ /* 0x000fe20000000000 */
[----:B-1----:R-:W1:Y:S02]  /*3410*/  SYNCS.PHASECHK.TRANS64.TRYWAIT P1, [R0+URZ+0x90], R5 ;  /* 0x00009005000075a7 */ /* 0x002e6400080211ff */
[----:B-1-3--:R-:W-:Y:S09]  /*3420*/  @!P1 BRA `(.L_x_60) ;  /* 0x0000008400a49947 */ /* 0x00aff20003800000 */
.L_x_189:
[----:B------:R-:W-:Y:S01]  /*3430*/  LEA R4, R10, UR26, 0x4 ;  /* 0x0000001a0a047c11 */ /* 0x000fe2000f8e20ff */
[----:B------:R-:W-:Y:S01]  /*3440*/  @UP4 ULEA UR4, UR24, UR26, 0x3 ;  /* 0x0000001a18044291 */ /* 0x000fe2000f8e18ff */
[----:B------:R-:W-:Y:S01]  /*3450*/  PLOP3.LUT P2, PT, PT, PT, PT, 0x80, 0x8 ;  /* 0x000000000008781c */ /* 0x000fe20003f4f070 */
[----:B------:R-:W-:Y:S01]  /*3460*/  ULEA UR31, UR30, UR26, 0x3 ;  /* 0x0000001a1e1f7291 */ /* 0x000fe2000f8e18ff */
[----:B------:R-:W-:Y:S02]  /*3470*/  PRMT R3, RZ, 0x654, R3 ;  /* 0x00000654ff037816 */ /* 0x000fe40000000003 */
[----:B-1----:R-:W1:Y:S01]  /*3480*/  LDS.128 R4, [R4+0x120] ;  /* 0x0001200004047984 */ /* 0x002e620000000c00 */
[----:B------:R-:W-:Y:S02]  /*3490*/  @P0 SHF.L.U32 R2, R8, 0x1f, RZ ;  /* 0x0000001f08020819 */ /* 0x000fe400000006ff */
[----:B------:R-:W-:Y:S01]  /*34a0*/  SHF.L.U32 R0, R11, 0x1f, RZ ;  /* 0x0000001f0b007819 */ /* 0x000fe200000006ff */
[----:B------:R-:W-:Y:S01]  /*34b0*/  @!PT LDS RZ, [RZ] ;  /* 0x00000000fffff984 */ /* 0x000fe20000000800 */
[----:B------:R-:W-:Y:S01]  /*34c0*/  @!PT LDS RZ, [RZ] ;  /* 0x00000000fffff984 */ /* 0x000fe20000000800 */
[----:B------:R-:W-:Y:S01]  /*34d0*/  @!PT LDS RZ, [RZ] ;  /* 0x00000000fffff984 */ /* 0x000fe20000000800 */
[----:B------:R-:W-:Y:S01]  /*34e0*/  @!PT LDS RZ, [RZ] ;  /* 0x00000000fffff984 */ /* 0x000fe20000000800 */
[----:B------:R2:W-:Y:S06]  /*34f0*/  MEMBAR.ALL.CTA ;  /* 0x0000000000007992 */ /* 0x0005ec0000008000 */
[----:B--2---:R-:W2:Y:S02]  /*3500*/  FENCE.VIEW.ASYNC.S ;  /* 0x00000000000073c6 */ /* 0x004ea40000000000 */
[----:B--2---:R2:W-:Y:S01]  /*3510*/  SYNCS.ARRIVE.TRANS64.RED.A1T0 RZ, [R3+URZ], RZ ;  /* 0x000000ff03ff79a7 */ /* 0x0045e200081004ff */
[----:B------:R2:W3:Y:S01]  /*3520*/  @P0 SYNCS.PHASECHK.TRANS64.TRYWAIT P2, [UR4], R2 ;  /* 0x00000002ff0005a7 */ /* 0x0004e20008041104 */
[----:B------:R-:W-:Y:S01]  /*3530*/  ULEA.HI UR4, UR30, UR30, URZ, 0x1 ;  /* 0x0000001e1e047291 */ /* 0x000fe2000f8f08ff */
[----:B-1----:R-:W-:-:S03]  /*3540*/  LOP3.LUT P1, RZ, R6, 0x1, RZ, 0xc0, !PT ;  /* 0x0000000106ff7812 */ /* 0x002fc6000782c0ff */
[----:B------:R-:W-:Y:S02]  /*3550*/  USHF.L.U32 UR11, UR4, 0x7, URZ ;  /* 0x00000007040b7899 */ /* 0x000fe400080006ff */
[----:B------:R-:W-:Y:S02]  /*3560*/  ULOP3.LUT UR4, UR4, 0xffe, URZ, 0xc0, !UPT ;  /* 0x00000ffe04047892 */ /* 0x000fe4000f8ec0ff */
[----:B------:R-:W-:Y:S02]  /*3570*/  ULOP3.LUT UR11, UR11, 0xffffff00, URZ, 0xc0, !UPT ;  /* 0xffffff000b0b7892 */ /* 0x000fe4000f8ec0ff */
[----:B------:R-:W-:Y:S02]  /*3580*/  UIADD3 UR4, UPT, UPT, -UR4, UR30, URZ ;  /* 0x0000001e04047290 */ /* 0x000fe4000fffe1ff */
[----:B------:R-:W-:Y:S01]  /*3590*/  UIADD3 UR11, UPT, UPT, UR42, UR11, URZ ;  /* 0x0000000b2a0b7290 */ /* 0x000fe2000fffe0ff */
[----:B------:R-:W1:Y:S03]  /*35a0*/  SYNCS.PHASECHK.TRANS64.TRYWAIT P0, [UR31+0xd0], R0 ;  /* 0x0000d000ff0075a7 */ /* 0x000e66000800111f */
[----:B------:R-:W-:Y:S01]  /*35b0*/  ULEA UR11, UR4, UR11, 0x14 ;  /* 0x0000000b040b7291 */ /* 0x000fe2000f8ea0ff */
[----:B-123--:R-:W-:Y:S11]  /*35c0*/  @!P0 BRA `(.L_x_61) ;  /* 0x0000008400508947 */ /* 0x00eff60003800000 */
.L_x_191:
[----:B------:R-:W-:Y:S01]  /*35d0*/  IADD3 R10, PT, PT, R10, 0x1, RZ ;  /* 0x000000010a0a7810 */ /* 0x000fe20007ffe0ff */
[----:B------:R-:W-:Y:S06]  /*35e0*/  BRA.U !UP4, `(.L_x_62) ;  /* 0x000000010cc07547 */ /* 0x000fec000b800000 */
[----:B------:R-:W-:Y:S01]  /*35f0*/  UPLOP3.LUT UP2, UPT, UPT, UPT, UPT, 0x40, 0x4 ;  /* 0x000000000004789c */ /* 0x000fe20003f4e870 */
[----:B------:R-:W-:Y:S01]  /*3600*/  UMOV UR23, UR41 ;  /* 0x0000002900177c82 */ /* 0x000fe20008000000 */
[----:B------:R-:W-:Y:S01]  /*3610*/  UMOV UR22, UR40 ;  /* 0x0000002800167c82 */ /* 0x000fe20008000000 */
[----:B------:R-:W-:-:S08]  /*3620*/  UMOV UR10, UR24 ;  /* 0x00000018000a7c82 */ /* 0x000fd00008000000 */
.L_x_65:
[----:B------:R-:W-:Y:S02]  /*3630*/  UIADD3 UR23, UPT, UPT, UR23, 0x1, URZ ;  /* 0x0000000117177890 */ /* 0x000fe4000fffe0ff */
[----:B--2---:R-:W-:Y:S02]  /*3640*/  ULEA UR5, UR10, UR26, 0x3 ;  /* 0x0000001a0a057291 */ /* 0x004fe4000f8e18ff */
[----:B------:R-:W-:Y:S01]  /*3650*/  UISETP.NE.AND UP3, UPT, UR23, URZ, UPT ;  /* 0x000000ff1700728c */ /* 0x000fe2000bf65270 */
[----:B---3--:R-:W-:Y:S10]  /*3660*/  @P2 BRA `(.L_x_63) ;  /* 0x00000000000c2947 */ /* 0x008ff40003800000 */
[----:B-1----:R-:W-:Y:S04]  /*3670*/  SHF.L.U32 R3, R8, 0x1f, RZ ;  /* 0x0000001f08037819 */ /* 0x002fe800000006ff */
[----:B------:R-:W1:Y:S02]  /*3680*/  SYNCS.PHASECHK.TRANS64.TRYWAIT P0, [UR5], R3 ;  /* 0x00000003ff0075a7 */ /* 0x000e640008001105 */
[----:B-1----:R-:W-:Y:S05]  /*3690*/  @!P0 BRA `(.L_x_64) ;  /* 0x0000008400348947 */ /* 0x002fea0003800000 */
.L_x_63:
[----:B------:R-:W-:Y:S01]  /*36a0*/  UISETP.NE.AND UP0, UPT, UR22, 0x1, UPT ;  /* 0x000000011600788c */ /* 0x000fe2000bf05270 */
[----:B------:R-:W-:Y:S01]  /*36b0*/  PLOP3.LUT P2, PT, PT, PT, PT, 0x80, 0x8 ;  /* 0x000000000008781c */ /* 0x000fe20003f4f070 */
[----:B------:R-:W-:Y:S02]  /*36c0*/  UIADD3 UR4, UPT, UPT, UR10, 0x1, URZ ;  /* 0x000000010a047890 */ /* 0x000fe4000fffe0ff */
[----:B------:R-:W-:Y:S02]  /*36d0*/  UIADD3 UR25, UPT, UPT, UR5, 0x20, URZ ;  /* 0x0000002005197890 */ /* 0x000fe4000fffe0ff */
[----:B------:R-:W-:Y:S01]  /*36e0*/  UISETP.NE.AND UP1, UPT, UR4, 0x4, UPT ;  /* 0x000000040400788c */ /* 0x000fe2000bf25270 */
[----:B------:R-:W-:Y:S01]  /*36f0*/  PLOP3.LUT P0, PT, PT, PT, UP0, 0x80, 0x8 ;  /* 0x000000000008781c */ /* 0x000fe20003f0f008 */
[----:B------:R-:W-:Y:S02]  /*3700*/  UIADD3 UR22, UPT, UPT, UR22, -0x1, URZ ;  /* 0xffffffff16167890 */ /* 0x000fe4000fffe0ff */
[----:B------:R-:W-:Y:S02]  /*3710*/  USEL UR6, URZ, 0x1, UP1 ;  /* 0x00000001ff067887 */ /* 0x000fe40008800000 */
[----:B------:R-:W-:Y:S01]  /*3720*/  USEL UR24, UR4, URZ, UP1 ;  /* 0x000000ff04187287 */ /* 0x000fe20008800000 */
[----:B------:R-:W-:Y:S01]  /*3730*/  UMOV UR7, 0x40004040 ;  /* 0x4000404000077882 */ /* 0x000fe20000000000 */
[----:B------:R-:W-:Y:S02]  /*3740*/  UMOV UR5, 0x40004040 ;  /* 0x4000404000057882 */ /* 0x000fe40000000000 */
[----:B------:R-:W-:Y:S01]  /*3750*/  @UP0 ULEA UR4, UR24, UR26, 0x3 ;  /* 0x0000001a18040291 */ /* 0x000fe2000f8e18ff */
[----:B------:R-:W-:Y:S01]  /*3760*/  LOP3.LUT R8, R8, UR6, RZ, 0x3c, !PT ;  /* 0x0000000608087c12 */ /* 0x000fe2000f8e3cff */
[----:B------:R-:W-:Y:S01]  /*3770*/  ULEA UR6, UR10, UR29, 0xb ;  /* 0x0000001d0a067291 */ /* 0x000fe2000f8e58ff */
[----:B------:R-:W-:Y:S02]  /*3780*/  UMOV UR21, 0x40004040 ;  /* 0x4000404000157882 */ /* 0x000fe40000000000 */
[----:B-1----:R-:W-:Y:S01]  /*3790*/  @P0 SHF.L.U32 R0, R8, 0x1f, RZ ;  /* 0x0000001f08000819 */ /* 0x002fe200000006ff */
[----:B------:R-:W-:Y:S02]  /*37a0*/  UIADD3 UR20, UPT, UPT, UR6, 0x2, URZ ;  /* 0x0000000206147890 */ /* 0x000fe4000fffe0ff */
[----:B------:R-:W-:Y:S01]  /*37b0*/  UIADD3 UR16, UPT, UPT, UR6, 0x4, URZ ;  /* 0x0000000406107890 */ /* 0x000fe2000fffe0ff */
[----:B------:R2:W3:Y:S01]  /*37c0*/  @P0 SYNCS.PHASECHK.TRANS64.TRYWAIT P2, [UR4], R0 ;  /* 0x00000000ff0005a7 */ /* 0x0004e20008041104 */
[----:B------:R-:W-:Y:S02]  /*37d0*/  ULEA UR4, UR10, UR28, 0x9 ;  /* 0x0000001c0a047291 */ /* 0x000fe4000f8e48ff */
[----:B------:R-:W-:Y:S02]  /*37e0*/  UIADD3 UR12, UPT, UPT, UR6, 0x6, URZ ;  /* 0x00000006060c7890 */ /* 0x000fe4000fffe0ff */
[----:B------:R-:W-:Y:S02]  /*37f0*/  UIADD3 UR18, UPT, UPT, UR4, 0x2, URZ ;  /* 0x0000000204127890 */ /* 0x000fe4000fffe0ff */
[----:B------:R-:W-:Y:S02]  /*3800*/  UIADD3 UR14, UPT, UPT, UR4, 0x4, URZ ;  /* 0x00000004040e7890 */ /* 0x000fe4000fffe0ff */
[----:B------:R-:W-:Y:S01]  /*3810*/  UIADD3 UR8, UPT, UPT, UR4, 0x6, URZ ;  /* 0x0000000604087890 */ /* 0x000fe2000fffe0ff */
[----:B------:R2:W-:Y:S01]  /*3820*/  UTCHMMA gdesc[UR4], gdesc[UR6], tmem[UR11], tmem[UR38], idesc[UR39], UP2 ;  /* 0x00ff2606040075ea */ /* 0x0005e2000900000b */
[----:B------:R-:W-:Y:S01]  /*3830*/  UPLOP3.LUT UP2, UPT, UPT, UPT, UPT, 0x80, 0x8 ;  /* 0x000000000008789c */ /* 0x000fe20003f4f070 */
[----:B------:R-:W-:Y:S01]  /*3840*/  UMOV UR19, 0x40004040 ;  /* 0x4000404000137882 */ /* 0x000fe20000000000 */
[----:B------:R-:W-:Y:S01]  /*3850*/  UMOV UR17, 0x40004040 ;  /* 0x4000404000117882 */ /* 0x000fe20000000000 */
[----:B------:R2:W-:Y:S01]  /*3860*/  UTCHMMA gdesc[UR18], gdesc[UR20], tmem[UR11], tmem[UR36], idesc[UR37], UPT ;  /* 0x00ff2414120075ea */ /* 0x0005e2000b80000b */
[----:B------:R-:W-:Y:S01]  /*3870*/  UMOV UR15, 0x40004040 ;  /* 0x40004040000f7882 */ /* 0x000fe20000000000 */
[----:B------:R-:W-:Y:S01]  /*3880*/  UMOV UR13, 0x40004040 ;  /* 0x40004040000d7882 */ /* 0x000fe20000000000 */
[----:B------:R-:W-:Y:S01]  /*3890*/  UMOV UR9, 0x40004040 ;  /* 0x4000404000097882 */ /* 0x000fe20000000000 */
[----:B------:R2:W-:Y:S01]  /*38a0*/  UTCHMMA gdesc[UR14], gdesc[UR16], tmem[UR11], tmem[UR34], idesc[UR35], UPT ;  /* 0x00ff22100e0075ea */ /* 0x0005e2000b80000b */
[----:B------:R2:W-:Y:S01]  /*38b0*/  UTCHMMA gdesc[UR8], gdesc[UR12], tmem[UR11], tmem[UR32], idesc[UR33], UPT ;  /* 0x00ff200c080075ea */ /* 0x0005e2000b80000b */
[----:B------:R2:W-:Y:S01]  /*38c0*/  UTCBAR.MULTICAST [UR25], URZ, UR27 ;  /* 0x000000ff190073e9 */ /* 0x0005e2000800081b */
[----:B------:R-:W-:Y:S01]  /*38d0*/  UMOV UR10, UR24 ;  /* 0x00000018000a7c82 */ /* 0x000fe20008000000 */
[----:B------:R-:W-:Y:S05]  /*38e0*/  BRA.U UP3, `(.L_x_65) ;  /* 0xfffffffd03507547 */ /* 0x000fea000b83ffff */
.L_x_62:
[----:B--2---:R-:W-:Y:S01]  /*38f0*/  UIADD3 UR4, UPT, UPT, UR30, 0x1, URZ ;  /* 0x000000011e047890 */ /* 0x004fe2000fffe0ff */
[C---:B------:R-:W-:Y:S01]  /*3900*/  ISETP.NE.AND P0, PT, R10.reuse, 0x2, PT ;  /* 0x000000020a00780c */ /* 0x040fe20003f05270 */
[----:B------:R-:W-:Y:S02]  /*3910*/  UIADD3 UR5, UPT, UPT, UR31, 0xb0, URZ ;  /* 0x000000b01f057890 */ /* 0x000fe4000fffe0ff */
[----:B------:R-:W-:Y:S01]  /*3920*/  UISETP.NE.AND UP0, UPT, UR4, 0x4, UPT ;  /* 0x000000040400788c */ /* 0x000fe2000bf05270 */
[----:B-1----:R-:W-:Y:S02]  /*3930*/  SEL R0, RZ, 0x1, P0 ;  /* 0x00000001ff007807 */ /* 0x002fe40000000000 */
[----:B------:R-:W-:Y:S01]  /*3940*/  SEL R10, R10, RZ, P0 ;  /* 0x000000ff0a0a7207 */ /* 0x000fe20000000000 */
[----:B------:R-:W-:Y:S01]  /*3950*/  USEL UR6, URZ, 0x1, UP0 ;  /* 0x00000001ff067887 */ /* 0x000fe20008000000 */
[----:B------:R-:W-:Y:S01]  /*3960*/  LOP3.LUT R9, R9, R0, RZ, 0x3c, !PT ;  /* 0x0000000009097212 */ /* 0x000fe200078e3cff */
[----:B------:R-:W-:Y:S01]  /*3970*/  USEL UR30, UR4, URZ, UP0 ;  /* 0x000000ff041e7287 */ /* 0x000fe20008000000 */
[----:B------:R1:W-:Y:S03]  /*3980*/  UTCBAR [UR5], URZ ;  /* 0x000000ff050073e9 */ /* 0x0003e600080000ff */
[----:B------:R-:W-:Y:S01]  /*3990*/  LOP3.LUT R11, R11, UR6, RZ, 0x3c, !PT ;  /* 0x000000060b0b7c12 */ /* 0x000fe2000f8e3cff */
[----:B------:R-:W-:Y:S07]  /*39a0*/  @P1 BRA `(.L_x_66) ;  /* 0xfffffff800881947 */ /* 0x000fee000383ffff */
[----:B------:R-:W2:Y:S01]  /*39b0*/  S2UR UR8, SR_CgaCtaId ;  /* 0x00000000000879c3 */ /* 0x000ea20000008800 */
[----:B------:R-:W-:Y:S01]  /*39c0*/  ELECT P0, URZ, PT ;  /* 0x0000000000ff782f */ /* 0x000fe20003800000 */
[----:B------:R-:W-:Y:S01]  /*39d0*/  IMAD.MOV.U32 R0, RZ, RZ, 0x1 ;  /* 0x00000001ff007424 */ /* 0x000fe200078e00ff */
[----:B------:R-:W-:Y:S01]  /*39e0*/  UIADD3 UR26, UPT, UPT, UR26, 0xd0, URZ ;  /* 0x000000d01a1a7890 */ /* 0x000fe2000fffe0ff */
[----:B------:R-:W-:Y:S01]  /*39f0*/  SHF.L.U32 R3, R11, 0x1f, RZ ;  /* 0x0000001f0b037819 */ /* 0x000fe200000006ff */
[----:B------:R-:W-:-:S03]  /*3a00*/  UMOV UR4, 0x40 ;  /* 0x0000004000047882 */ /* 0x000fc60000000000 */
[----:B------:R-:W-:Y:S01]  /*3a10*/  UVIRTCOUNT.DEALLOC.SMPOOL 0x80 ;  /* 0x000000800000784c */ /* 0x000fe20000000000 */
[----:B--2---:R-:W-:Y:S02]  /*3a20*/  ULEA UR8, UR8, UR4, 0x18 ;  /* 0x0000000408087291 */ /* 0x004fe4000f8ec0ff */
[----:B------:R-:W-:-:S07]  /*3a30*/  ULEA UR4, UR30, UR26, 0x3 ;  /* 0x0000001a1e047291 */ /* 0x000fce000f8e18ff */
[----:B------:R2:W-:Y:S02]  /*3a40*/  @P0 STS.U8 [UR8+0x1c], R0 ;  /* 0x00001c00ff000988 */ /* 0x0005e40008000008 */
[----:B------:R-:W4:Y:S02]  /*3a50*/  SYNCS.PHASECHK.TRANS64.TRYWAIT P0, [UR4], R3 ;  /* 0x00000003ff0075a7 */ /* 0x000f240008001104 */
[----:B--2-4-:R-:W-:Y:S05]  /*3a60*/  @!P0 BRA `(.L_x_67) ;  /* 0x0000008000588947 */ /* 0x014fea0003800000 */
.L_x_194:
[----:B------:R-:W-:-:S04]  /*3a70*/  UIADD3 UR4, UPT, UPT, UR30, 0x1, URZ ;  /* 0x000000011e047890 */ /* 0x000fc8000fffe0ff */
[----:B------:R-:W-:-:S04]  /*3a80*/  UISETP.NE.AND UP0, UPT, UR4, 0x4, UPT ;  /* 0x000000040400788c */ /* 0x000fc8000bf05270 */
[----:B------:R-:W-:Y:S02]  /*3a90*/  USEL UR6, URZ, 0x1, UP0 ;  /* 0x00000001ff067887 */ /* 0x000fe40008000000 */
[----:B------:R-:W-:-:S04]  /*3aa0*/  USEL UR4, UR4, URZ, UP0 ;  /* 0x000000ff04047287 */ /* 0x000fc80008000000 */
[----:B-1----:R-:W-:Y:S01]  /*3ab0*/  ULEA UR5, UR4, UR26, 0x3 ;  /* 0x0000001a04057291 */ /* 0x002fe2000f8e18ff */
[----:B------:R-:W-:-:S04]  /*3ac0*/  LOP3.LUT R2, R11, UR6, RZ, 0x3c, !PT ;  /* 0x000000060b027c12 */ /* 0x000fc8000f8e3cff */
[----:B--2---:R-:W-:-:S04]  /*3ad0*/  SHF.L.U32 R3, R2, 0x1f, RZ ;  /* 0x0000001f02037819 */ /* 0x004fc800000006ff */
[----:B------:R-:W1:Y:S02]  /*3ae0*/  SYNCS.PHASECHK.TRANS64.TRYWAIT P0, [UR5], R3 ;  /* 0x00000003ff0075a7 */ /* 0x000e640008001105 */
[----:B-1----:R-:W-:Y:S05]  /*3af0*/  @!P0 BRA `(.L_x_68) ;  /* 0x00000080004c8947 */ /* 0x002fea0003800000 */
.L_x_196:
        /* <DEDUP_REMOVED lines=9> */
.L_x_198:
[----:B------:R-:W-:-:S04]  /*3b90*/  UIADD3 UR4, UPT, UPT, UR4, 0x1, URZ ;  /* 0x0000000104047890 */ /* 0x000fc8000fffe0ff */
[----:B------:R-:W-:-:S04]  /*3ba0*/  UISETP.NE.AND UP0, UPT, UR4, 0x4, UPT ;  /* 0x000000040400788c */ /* 0x000fc8000bf05270 */
[----:B------:R-:W-:Y:S02]  /*3bb0*/  USEL UR5, URZ, 0x1, UP0 ;  /* 0x00000001ff057887 */ /* 0x000fe40008000000 */
[----:B------:R-:W-:-:S04]  /*3bc0*/  USEL UR4, UR4, URZ, UP0 ;  /* 0x000000ff04047287 */ /* 0x000fc80008000000 */
[----:B------:R-:W-:Y:S01]  /*3bd0*/  ULEA UR4, UR4, UR26, 0x3 ;  /* 0x0000001a04047291 */ /* 0x000fe2000f8e18ff */
[----:B-1----:R-:W-:-:S04]  /*3be0*/  LOP3.LUT R3, R2, UR5, RZ, 0x3c, !PT ;  /* 0x0000000502037c12 */ /* 0x002fc8000f8e3cff */
[----:B------:R-:W-:-:S04]  /*3bf0*/  SHF.L.U32 R3, R3, 0x1f, RZ ;  /* 0x0000001f03037819 */ /* 0x000fc800000006ff */
[----:B------:R-:W1:Y:S02]  /*3c00*/  SYNCS.PHASECHK.TRANS64.TRYWAIT P0, [UR4], R3 ;  /* 0x00000003ff0075a7 */ /* 0x000e640008001104 */
[----:B-1----:R-:W-:Y:S05]  /*3c10*/  @!P0 BRA `(.L_x_70) ;  /* 0x0000008000348947 */ /* 0x002fea0003800000 */
.L_x_200:
[----:B------:R-:W-:Y:S01]  /*3c20*/  NOP ;  /* 0x0000000000007918 */ /* 0x000fe20000000000 */
[----:B-1----:R-:W1:Y:S01]  /*3c30*/  LDS R0, [UR8+0x14] ;  /* 0x00001408ff007984 */ /* 0x002e620008000800 */
[----:B------:R-:W-:Y:S01]  /*3c40*/  ULOP3.LUT UR4, UR42, 0xffff, URZ, 0xc0, !UPT ;  /* 0x0000ffff2a047892 */ /* 0x000fe2000f8ec0ff */
[----:B------:R-:W-:Y:S01]  /*3c50*/  UMOV UR5, 0xffff ;  /* 0x0000ffff00057882 */ /* 0x000fe20000000000 */
[----:B------:R-:W-:Y:S02]  /*3c60*/  UMOV UR6, 0x1 ;  /* 0x0000000100067882 */ /* 0x000fe40000000000 */
[----:B------:R-:W-:-:S04]  /*3c70*/  USHF.R.U32.HI UR4, URZ, 0x5, UR4 ;  /* 0x00000005ff047899 */ /* 0x000fc80008011604 */
[----:B------:R-:W-:Y:S02]  /*3c80*/  USHF.L.U32 UR5, UR5, UR4, URZ ;  /* 0x0000000405057299 */ /* 0x000fe400080006ff */
[----:B------:R-:W-:-:S04]  /*3c90*/  USHF.L.U32 UR4, UR6, UR4, URZ ;  /* 0x0000000406047299 */ /* 0x000fc800080006ff */
[----:B-1----:R-:W-:-:S04]  /*3ca0*/  LOP3.LUT R0, R0, UR5, RZ, 0xc0, !PT ;  /* 0x0000000500007c12 */ /* 0x002fc8000f8ec0ff */
[----:B------:R-:W-:-:S13]  /*3cb0*/  ISETP.NE.AND P0, PT, R0, UR5, PT ;  /* 0x0000000500007c0c */ /* 0x000fda000bf05270 */
[----:B------:R-:W-:Y:S05]  /*3cc0*/  @P0 BRA `(.L_x_71) ;  /* 0x0000000000580947 */ /* 0x000fea0003800000 */
[----:B------:R-:W1:Y:S02]  /*3cd0*/  LDS R0, [UR8+0x18] ;  /* 0x00001808ff007984 */ /* 0x000e640008000800 */
[----:B-1----:R-:W-:-:S04]  /*3ce0*/  LOP3.LUT R0, R0, UR4, RZ, 0xc0, !PT ;  /* 0x0000000400007c12 */ /* 0x002fc8000f8ec0ff */
[----:B------:R-:W-:-:S13]  /*3cf0*/  ISETP.NE.AND P0, PT, R0, UR4, PT ;  /* 0x0000000400007c0c */ /* 0x000fda000bf05270 */
[----:B------:R-:W-:Y:S05]  /*3d00*/  @P0 BRA `(.L_x_72) ;  /* 0x00000000003c0947 */ /* 0x000fea0003800000 */
[----:B------:R-:W1:Y:S01]  /*3d10*/  S2R R2, SR_LANEID ;  /* 0x0000000000027919 */ /* 0x000e620000000000 */
[----:B------:R-:W-:Y:S01]  /*3d20*/  ULOP3.LUT UR5, URZ, UR5, URZ, 0x33, !UPT ;  /* 0x00000005ff057292 */ /* 0x000fe2000f8e33ff */
[----:B------:R-:W-:Y:S01]  /*3d30*/  LOP3.LUT R4, RZ, UR4, RZ, 0x33, !PT ;  /* 0x00000004ff047c12 */ /* 0x000fe2000f8e33ff */
[----:B------:R-:W-:Y:S02]  /*3d40*/  VOTEU.ANY UR4, UPT, PT ;  /* 0x0000000000047886 */ /* 0x000fe400038e0100 */
[----:B------:R-:W-:Y:S01]  /*3d50*/  UFLO.U32 UR4, UR4 ;  /* 0x00000004000472bd */ /* 0x000fe200080e0000 */
[----:B------:R-:W2:Y:S01]  /*3d60*/  REDUX UR6, R4 ;  /* 0x00000000040673c4 */ /* 0x000ea20000000000 */
[----:B------:R-:W-:-:S06]  /*3d70*/  IMAD.U32 R0, RZ, RZ, UR5 ;  /* 0x00000005ff007e24 */ /* 0x000fcc000f8e00ff */
[----:B------:R4:W-:Y:S01]  /*3d80*/  UTCATOMSWS.AND URZ, UR5 ;  /* 0x0000000500ff79e3 */ /* 0x0009e20008000000 */
[----:B------:R-:W3:Y:S01]  /*3d90*/  REDUX UR7, R0 ;  /* 0x00000000000773c4 */ /* 0x000ee20000000000 */
[----:B-1----:R-:W-:Y:S01]  /*3da0*/  ISETP.EQ.U32.AND P0, PT, R2, UR4, PT ;  /* 0x0000000402007c0c */ /* 0x002fe2000bf02070 */
[----:B--2---:R-:W-:Y:S01]  /*3db0*/  IMAD.U32 R2, RZ, RZ, UR6 ;  /* 0x00000006ff027e24 */ /* 0x004fe2000f8e00ff */
[----:B---3--:R-:W-:-:S11]  /*3dc0*/  MOV R3, UR7 ;  /* 0x0000000700037c02 */ /* 0x008fd60008000f00 */
[----:B------:R4:W-:Y:S04]  /*3dd0*/  @P0 ATOMS.AND RZ, [UR8+0x14], R3 ;  /* 0x00001403ffff098c */ /* 0x0009e8000a800008 */
[----:B------:R4:W-:Y:S01]  /*3de0*/  @P0 ATOMS.AND RZ, [UR8+0x18], R2 ;  /* 0x00001802ffff098c */ /* 0x0009e2000a800008 */
[----:B------:R-:W-:Y:S05]  /*3df0*/  BRA `(.L_x_73) ;  /* 0x0000000000147947 */ /* 0x000fea0003800000 */
.L_x_72:
[----:B------:R-:W-:Y:S02]  /*3e00*/  MOV R2, 0x3e20 ;  /* 0x00003e2000027802 */ /* 0x000fe40000000f00 */
[----:B---3-5:R-:W-:Y:S05]  /*3e10*/  CALL.REL.NOINC `($__internal_0_$__cuda_sm10x_tcgen05_guardrail_trap_col_being_dealloced_not_returned_by_alloc) ;  /* 0x0000008400cc7944 */ /* 0x028fea0003c00000 */
[----:B------:R-:W-:Y:S05]  /*3e20*/  BRA `(.L_x_73) ;  /* 0x0000000000087947 */ /* 0x000fea0003800000 */
.L_x_71:
[----:B------:R-:W-:Y:S02]  /*3e30*/  MOV R2, 0x3e50 ;  /* 0x00003e5000027802 */ /* 0x000fe40000000f00 */
[----:B---3-5:R-:W-:Y:S05]  /*3e40*/  CALL.REL.NOINC `($__internal_2_$__cuda_sm10x_tcgen05_guardrail_trap_unallocated_columns_being_dealloced) ;  /* 0x0000008400d87944 */ /* 0x028fea0003c00000 */
.L_x_73:
[----:B------:R-:W-:Y:S01]  /*3e50*/  NOP ;  /* 0x0000000000007918 */ /* 0x000fe20000000000 */
[----:B----4-:R-:W-:Y:S05]  /*3e60*/  EXIT ;  /* 0x000000000000794d */ /* 0x010fea0003800000 */
.L_x_55:
[----:B------:R-:W-:-:S09]  /*3e70*/  UISETP.NE.OR UP0, UPT, UR17, 0x3, !UP3 ;  /* 0x000000031100788c */ /* 0x000fd2000df05670 */
[----:B------:R-:W-:Y:S05]  /*3e80*/  BRA.U UP0, `(.L_x_74) ;  /* 0x0000001500d87547 */ /* 0x000fea000b800000 */
[----:B------:R-:W1:Y:S01]  /*3e90*/  S2UR UR10, SR_CgaCtaId ;  /* 0x00000000000a79c3 */ /* 0x000e620000008800 */
[----:B------:R-:W2:Y:S01]  /*3ea0*/  LDCU UR46, c[0x0][0x370] ;  /* 0x00006e00ff2e77ac */ /* 0x000ea20008000800 */
[----:B------:R-:W-:Y:S01]  /*3eb0*/  HFMA2 R14, -RZ, RZ, 0, 0 ;  /* 0x00000000ff0e7431 */ /* 0x000fe200000001ff */
[----:B------:R-:W-:Y:S01]  /*3ec0*/  MOV R13, RZ ;  /* 0x000000ff000d7202 */ /* 0x000fe20000000f00 */
[----:B------:R-:W-:Y:S01]  /*3ed0*/  HFMA2 R7, -RZ, RZ, 0, 0.0078125 ;  /* 0x00002000ff077431 */ /* 0x000fe200000001ff */
[----:B------:R-:W2:Y:S03]  /*3ee0*/  LDCU.128 UR48, c[0x0][0xb10] ;  /* 0x00016200ff3077ac */ /* 0x000ea60008000c00 */
[----:B------:R-:W3:Y:S01]  /*3ef0*/  LDC.64 R16, c[0x0][0x348] ;  /* 0x0000d200ff107b82 */ /* 0x000ee20000000a00 */
[----:B------:R-:W4:Y:S01]  /*3f00*/  LDCU UR39, c[0x0][0x374] ;  /* 0x00006e80ff2777ac */ /* 0x000f220008000800 */
[----:B------:R-:W1:Y:S06]  /*3f10*/  LDCU UR15, c[0x0][0xb0c] ;  /* 0x00016180ff0f77ac */ /* 0x000e6c0008000800 */
[----:B------:R-:W3:Y:S01]  /*3f20*/  LDC.64 R2, c[0x0][0x888] ;  /* 0x00022200ff027b82 */ /* 0x000ee20000000a00 */
[----:B------:R-:W3:Y:S01]  /*3f30*/  LDCU UR54, c[0x0][0xb20] ;  /* 0x00016400ff3677ac */ /* 0x000ee20008000800 */
[----:B------:R-:W3:Y:S06]  /*3f40*/  LDCU UR4, c[0x0][0xb30] ;  /* 0x00016600ff0477ac */ /* 0x000eec0008000800 */
[----:B------:R-:W3:Y:S01]  /*3f50*/  LDC.64 R4, c[0x0][0x890] ;  /* 0x00022400ff047b82 */ /* 0x000ee20000000a00 */
[----:B------:R-:W-:Y:S01]  /*3f60*/  UMOV UR21, 0x400 ;  /* 0x0000040000157882 */ /* 0x000fe20000000000 */
[----:B--2---:R-:W-:-:S02]  /*3f70*/  UIMAD.WIDE.U32 UR6, UR46, UR48, URZ ;  /* 0x000000302e0672a5 */ /* 0x004fc4000f8e00ff */
[----:B----4-:R-:W-:Y:S02]  /*3f80*/  UIMAD.WIDE.U32 UR8, UR39, UR51, URZ ;  /* 0x00000033270872a5 */ /* 0x010fe4000f8e00ff */
[----:B-1----:R-:W-:Y:S02]  /*3f90*/  ULEA UR21, UR10, UR21, 0x18 ;  /* 0x000000150a157291 */ /* 0x002fe4000f8ec0ff */
[----:B------:R-:W-:Y:S02]  /*3fa0*/  UPLOP3.LUT UP1, UPT, UPT, UPT, UPT, 0x40, 0x4 ;  /* 0x000000000004789c */ /* 0x000fe40003f2e870 */
[----:B------:R-:W-:Y:S02]  /*3fb0*/  UIADD3 UR41, UPT, UPT, UR21, 0x40, URZ ;  /* 0x0000004015297890 */ /* 0x000fe4000fffe0ff */
[----:B------:R-:W-:Y:S02]  /*3fc0*/  UIADD3 UR33, UPT, UPT, UR21, 0x48, URZ ;  /* 0x0000004815217890 */ /* 0x000fe4000fffe0ff */
[----:B------:R-:W-:-:S02]  /*3fd0*/  UIADD3 UR25, UPT, UPT, UR21, 0x50, URZ ;  /* 0x0000005015197890 */ /* 0x000fc4000fffe0ff */
[----:B------:R-:W-:Y:S01]  /*3fe0*/  UIADD3 UR17, UPT, UPT, UR21, 0x58, URZ ;  /* 0x0000005815117890 */ /* 0x000fe2000fffe0ff */
[----:B------:R-:W-:Y:S01]  /*3ff0*/  UMOV UR6, UR7 ;  /* 0x0000000700067c82 */ /* 0x000fe20008000000 */
[----:B------:R-:W-:Y:S01]  /*4000*/  UMOV UR47, UR9 ;  /* 0x00000009002f7c82 */ /* 0x000fe20008000000 */
[----:B------:R-:W-:Y:S02]  /*4010*/  UISETP.GE.AND UP0, UPT, UR45, 0x1, UPT ;  /* 0x000000012d00788c */ /* 0x000fe4000bf06270 */
[----:B------:R-:W-:Y:S01]  /*4020*/  UISETP.NE.AND UP4, UPT, UR45, 0x1, UPT ;  /* 0x000000012d00788c */ /* 0x000fe2000bf85270 */
[----:B------:R-:W1:Y:S01]  /*4030*/  LDCU.64 UR22, c[0x0][0xb28] ;  /* 0x00016500ff1677ac */ /* 0x000e620008000a00 */
[----:B------:R-:W-:Y:S02]  /*4040*/  UISETP.NE.AND UP6, UPT, UR15, 0x1, UPT ;  /* 0x000000010f00788c */ /* 0x000fe4000bfc5270 */
[----:B------:R-:W-:Y:S02]  /*4050*/  UISETP.NE.AND UP5, UPT, UR50, 0x1, UPT ;  /* 0x000000013200788c */ /* 0x000fe4000bfa5270 */
[----:B------:R-:W-:-:S02]  /*4060*/  USHF.R.U32.HI UR52, URZ, UR49, UR6 ;  /* 0x00000031ff347299 */ /* 0x000fc40008011606 */
[----:B------:R-:W-:Y:S02]  /*4070*/  UPRMT UR37, UR10, 0x654, UR41 ;  /* 0x000006540a257896 */ /* 0x000fe40008000029 */
[----:B------:R-:W-:Y:S02]  /*4080*/  UPRMT UR31, UR10, 0x654, UR33 ;  /* 0x000006540a1f7896 */ /* 0x000fe40008000021 */
[----:B------:R-:W-:Y:S02]  /*4090*/  UPRMT UR30, UR10, 0x654, UR25 ;  /* 0x000006540a1e7896 */ /* 0x000fe40008000019 */
[----:B------:R-:W-:Y:S02]  /*40a0*/  UPRMT UR29, UR10, 0x654, UR17 ;  /* 0x000006540a1d7896 */ /* 0x000fe40008000011 */
[----:B---3--:R-:W-:Y:S02]  /*40b0*/  USHF.R.U32.HI UR47, URZ, UR54, UR47 ;  /* 0x00000036ff2f7299 */ /* 0x008fe4000801162f */
[----:B------:R-:W-:-:S11]  /*40c0*/  UISETP.NE.AND UP3, UPT, UR4, 0x1, UPT ;  /* 0x000000010400788c */ /* 0x000fd6000bf65270 */
.L_x_89:
[C---:B------:R-:W-:Y:S02]  /*40d0*/  LEA R12, R14.reuse, UR21, 0x3 ;  /* 0x000000150e0c7c11 */ /* 0x040fe4000f8e18ff */
[----:B------:R-:W-:Y:S02]  /*40e0*/  SHF.L.U32 R9, R13, 0x1f, RZ ;  /* 0x0000001f0d097819 */ /* 0x000fe400000006ff */
[----:B------:R-:W-:Y:S02]  /*40f0*/  LEA R10, R14, UR21, 0x4 ;  /* 0x000000150e0a7c11 */ /* 0x000fe4000f8e20ff */
[----:B--2---:R-:W2:Y:S02]  /*4100*/  SYNCS.PHASECHK.TRANS64.TRYWAIT P0, [R12+URZ+0x90], R9 ;  /* 0x000090090c0075a7 */ /* 0x004ea400080011ff */
[----:B--2---:R-:W-:Y:S05]  /*4110*/  @!P0 BRA `(.L_x_75) ;  /* 0x0000007c000c8947 */ /* 0x004fea0003800000 */
.L_x_201:
[----:B--2---:R-:W2:Y:S01]  /*4120*/  LDS.128 R8, [R10+0x120] ;  /* 0x000120000a087984 */ /* 0x004ea20000000c00 */
[----:B------:R-:W-:Y:S01]  /*4130*/  UISETP.GE.AND UP0, UPT, UR45, 0x1, UPT ;  /* 0x000000012d00788c */ /* 0x000fe2000bf06270 */
[----:B------:R-:W-:Y:S01]  /*4140*/  @!PT LDS RZ, [RZ] ;  /* 0x00000000fffff984 */ /* 0x000fe20000000800 */
[----:B------:R-:W-:Y:S01]  /*4150*/  @!PT LDS RZ, [RZ] ;  /* 0x00000000fffff984 */ /* 0x000fe20000000800 */
[----:B------:R-:W-:Y:S01]  /*4160*/  @!PT LDS RZ, [RZ] ;  /* 0x00000000fffff984 */ /* 0x000fe20000000800 */
[----:B------:R-:W-:Y:S01]  /*4170*/  @!PT LDS RZ, [RZ] ;  /* 0x00000000fffff984 */ /* 0x000fe20000000800 */
[----:B------:R3:W-:Y:S06]  /*4180*/  MEMBAR.ALL.CTA ;  /* 0x0000000000007992 */ /* 0x0007ec0000008000 */
[----:B---3--:R-:W3:Y:S01]  /*4190*/  FENCE.VIEW.ASYNC.S ;  /* 0x00000000000073c6 */ /* 0x008ee20000000000 */
[----:B--2---:R-:W-:Y:S11]  /*41a0*/  LOP3.LUT P0, RZ, R10, 0x1, RZ, 0xc0, !PT ;  /* 0x000000010aff7812 */ /* 0x004ff6000780c0ff */
[----:B------:R-:W-:Y:S02]  /*41b0*/  @!UPT UIADD3 URZ, UPT, UPT, URZ, URZ, URZ ;  /* 0x000000fffffff290 */ /* 0x000fe4000fffe0ff */
[----:B---3--:R-:W-:Y:S01]  /*41c0*/  VOTEU.ANY UP2, P0 ;  /* 0x0000000000ff7886 */ /* 0x008fe20000040100 */
[----:B------:R-:W-:Y:S11]  /*41d0*/  PLOP3.LUT P0, PT, PT, PT, UP2, 0x80, 0x8 ;  /* 0x000000000008781c */ /* 0x000ff60003f0f028 */
[----:B------:R-:W-:Y:S02]  /*41e0*/  @!UPT UIADD3 URZ, UPT, UPT, URZ, URZ, URZ ;  /* 0x000000fffffff290 */ /* 0x000fe4000fffe0ff */
[----:B------:R-:W-:Y:S02]  /*41f0*/  @P0 SHF.R.U32.HI R0, RZ, 0x10, R9 ;  /* 0x00000010ff000819 */ /* 0x000fe40000011609 */
[----:B------:R-:W-:Y:S02]  /*4200*/  @P0 MOV R6, R8 ;  /* 0x0000000800060202 */ /* 0x000fe40000000f00 */
[----:B------:R-:W-:Y:S01]  /*4210*/  @P0 R2UR UR4, R0 ;  /* 0x00000000000402ca */ /* 0x000fe200000e0000 */
[----:B------:R-:W-:Y:S01]  /*4220*/  VIADD R0, R12, 0xa0 ;  /* 0x000000a00c007836 */ /* 0x000fe20000000000 */
[----:B------:R-:W-:Y:S02]  /*4230*/  @P0 LOP3.LUT R8, R9, 0xffff, RZ, 0xc0, !PT ;  /* 0x0000ffff09080812 */ /* 0x000fe400078ec0ff */
[----:B------:R-:W-:Y:S02]  /*4240*/  @P0 R2UR UR6, R6 ;  /* 0x00000000060602ca */ /* 0x000fe400000e0000 */
[----:B------:R-:W-:Y:S02]  /*4250*/  PRMT R0, RZ, 0x654, R0 ;  /* 0x00000654ff007816 */ /* 0x000fe40000000000 */
[----:B------:R-:W-:Y:S02]  /*4260*/  @P0 R2UR UR5, R8 ;  /* 0x00000000080502ca */ /* 0x000fe400000e0000 */
[----:B------:R2:W-:Y:S03]  /*4270*/  SYNCS.ARRIVE.TRANS64.RED.A1T0 RZ, [R0+URZ], RZ ;  /* 0x000000ff00ff79a7 */ /* 0x0005e600081004ff */
[----:B------:R-:W-:Y:S04]  /*4280*/  @UP2 UMOV UR38, UR4 ;  /* 0x0000000400262c82 */ /* 0x000fe80008000000 */
[----:B------:R-:W-:Y:S04]  /*4290*/  @UP2 UMOV UR14, UR6 ;  /* 0x00000006000e2c82 */ /* 0x000fe80008000000 */
[----:B------:R-:W-:Y:S01]  /*42a0*/  @UP2 UMOV UR13, UR5 ;  /* 0x00000005000d2c82 */ /* 0x000fe20008000000 */
[----:B------:R-:W-:Y:S05]  /*42b0*/  BRA.U !UP0, `(.L_x_76) ;  /* 0x0000000108a47547 */ /* 0x000fea000b800000 */
[----:B------:R-:W-:Y:S02]  /*42c0*/  UIMAD.WIDE.U32 UR18, UR13, UR51, URZ ;  /* 0x000000330d1272a5 */ /* 0x000fe4000f8e00ff */
[----:B------:R-:W-:Y:S02]  /*42d0*/  UIMAD.WIDE.U32 UR26, UR14, UR48, URZ ;  /* 0x000000300e1a72a5 */ /* 0x000fe4000f8e00ff */
[----:B------:R-:W-:Y:S02]  /*42e0*/  USEL UR4, UR39, UR47, !UP5 ;  /* 0x0000002f27047287 */ /* 0x000fe4000e800000 */
[----:B------:R-:W-:Y:S02]  /*42f0*/  USEL UR7, UR46, UR52, !UP6 ;  /* 0x000000342e077287 */ /* 0x000fe4000f000000 */
[----:B-1----:R-:W-:Y:S02]  /*4300*/  UIMAD.WIDE.U32 UR8, UR4, UR22, URZ ;  /* 0x00000016040872a5 */ /* 0x002fe4000f8e00ff */
[----:B------:R-:W-:Y:S01]  /*4310*/  UIMAD.WIDE.U32 UR10, UR7, UR22, URZ ;  /* 0x00000016070a72a5 */ /* 0x000fe2000f8e00ff */
[----:B------:R-:W-:Y:S02]  /*4320*/  UMOV UR5, UR19 ;  /* 0x0000001300057c82 */ /* 0x000fe40008000000 */
[----:B------:R-:W-:Y:S03]  /*4330*/  USHF.R.U32.HI UR6, URZ, UR54, UR5 ;  /* 0x00000036ff067299 */ /* 0x000fe60008011605 */
[----:B------:R-:W-:Y:S01]  /*4340*/  UMOV UR5, UR27 ;  /* 0x0000001b00057c82 */ /* 0x000fe20008000000 */
[----:B------:R-:W-:Y:S02]  /*4350*/  USEL UR6, UR13, UR6, !UP5 ;  /* 0x000000060d067287 */ /* 0x000fe4000e800000 */
[----:B------:R-:W-:Y:S03]  /*4360*/  USHF.R.U32.HI UR12, URZ, UR49, UR5 ;  /* 0x00000031ff0c7299 */ /* 0x000fe60008011605 */
[----:B------:R-:W-:Y:S02]  /*4370*/  UMOV UR5, UR9 ;  /* 0x0000000900057c82 */ /* 0x000fe40008000000 */
[----:B------:R-:W-:Y:S03]  /*4380*/  @UP4 USHF.R.U32.HI UR4, URZ, UR23, UR5 ;  /* 0x00000017ff044299 */ /* 0x000fe60008011605 */
[----:B------:R-:W-:Y:S01]  /*4390*/  UMOV UR5, UR11 ;  /* 0x0000000b00057c82 */ /* 0x000fe20008000000 */
[----:B------:R-:W-:Y:S02]  /*43a0*/  UIMAD UR4, UR45, UR4, URZ ;  /* 0x000000042d0472a4 */ /* 0x000fe4000f8e02ff */
[----:B------:R-:W-:Y:S02]  /*43b0*/  @UP4 USHF.R.U32.HI UR7, URZ, UR23, UR5 ;  /* 0x00000017ff074299 */ /* 0x000fe40008011605 */
[----:B------:R-:W-:Y:S02]  /*43c0*/  UIMAD.WIDE.U32 UR10, UR6, UR22, URZ ;  /* 0x00000016060a72a5 */ /* 0x000fe4000f8e00ff */
[----:B------:R-:W-:Y:S02]  /*43d0*/  USEL UR5, UR14, UR12, !UP6 ;  /* 0x0000000c0e057287 */ /* 0x000fe4000f000000 */
[----:B------:R-:W-:Y:S02]  /*43e0*/  UIMAD UR8, UR45, UR7, URZ ;  /* 0x000000072d0872a4 */ /* 0x000fe4000f8e02ff */
[----:B------:R-:W-:Y:S03]  /*43f0*/  UISETP.GE.AND UP0, UPT, UR6, UR4, UPT ;  /* 0x000000040600728c */ /* 0x000fe6000bf06270 */
[----:B------:R-:W-:Y:S01]  /*4400*/  UMOV UR4, UR11 ;  /* 0x0000000b00047c82 */ /* 0x000fe20008000000 */
[----:B------:R-:W-:Y:S02]  /*4410*/  UISETP.GE.OR UP0, UPT, UR5, UR8, UP0 ;  /* 0x000000080500728c */ /* 0x000fe40008706670 */
[----:B------:R-:W-:Y:S02]  /*4420*/  USHF.R.U32.HI UR4, URZ, UR23, UR4 ;  /* 0x00000017ff047299 */ /* 0x000fe40008011604 */
[----:B------:R-:W-:Y:S02]  /*4430*/  UIMAD.WIDE.U32 UR8, UR5, UR22, URZ ;  /* 0x00000016050872a5 */ /* 0x000fe4000f8e00ff */
[----:B------:R-:W-:Y:S04]  /*4440*/  USEL UR10, UR6, UR4, !UP4 ;  /* 0x00000004060a7287 */ /* 0x000fe8000e000000 */
[----:B------:R-:W-:Y:S01]  /*4450*/  UIADD3 UR11, UPT, UPT, -UR10, URZ, URZ ;  /* 0x000000ff0a0b7290 */ /* 0x000fe2000fffe1ff */
[----:B------:R-:W-:Y:S02]  /*4460*/  @!UP0 UMOV UR4, UR9 ;  /* 0x0000000900048c82 */ /* 0x000fe40008000000 */
[----:B------:R-:W-:Y:S02]  /*4470*/  @!UP0 USHF.R.U32.HI UR4, URZ, UR23, UR4 ;  /* 0x00000017ff048299 */ /* 0x000fe40008011604 */
[----:B------:R-:W-:Y:S02]  /*4480*/  UIMAD UR8, UR45, UR11, UR6 ;  /* 0x0000000b2d0872a4 */ /* 0x000fe4000f8e0206 */
[----:B------:R-:W-:Y:S04]  /*4490*/  @!UP0 USEL UR4, UR5, UR4, !UP4 ;  /* 0x0000000405048287 */ /* 0x000fe8000e000000 */
[----:B------:R-:W-:Y:S02]  /*44a0*/  @!UP0 UIMAD UR7, UR7, UR8, UR4 ;  /* 0x00000008070782a4 */ /* 0x000fe4000f8e0204 */
[----:B------:R-:W-:Y:S02]  /*44b0*/  @!UP0 UIADD3 UR9, UPT, UPT, UR10, -UR4, URZ ;  /* 0x800000040a098290 */ /* 0x000fe4000fffe0ff */
[----:B------:R-:W-:Y:S02]  /*44c0*/  UIADD3 UR8, UPT, UPT, -UR6, URZ, URZ ;  /* 0x000000ff06087290 */ /* 0x000fe4000fffe1ff */
[----:B------:R-:W-:Y:S02]  /*44d0*/  UIADD3 UR4, UPT, UPT, -UR5, URZ, URZ ;  /* 0x000000ff05047290 */ /* 0x000fe4000fffe1ff */
[----:B------:R-:W-:Y:S03]  /*44e0*/  @!UP0 UIMAD UR6, UR9, UR45, UR5 ;  /* 0x0000002d090682a4 */ /* 0x000fe6000f8e0205 */
[----:B------:R-:W-:Y:S01]  /*44f0*/  @!UP0 UMOV UR5, UR7 ;  /* 0x0000000700058c82 */ /* 0x000fe20008000000 */
[----:B------:R-:W-:Y:S02]  /*4500*/  UIMAD UR7, UR15, UR4, UR14 ;  /* 0x000000040f0772a4 */ /* 0x000fe4000f8e020e */
[----:B------:R-:W-:Y:S02]  /*4510*/  UIMAD UR4, UR50, UR8, UR13 ;  /* 0x00000008320472a4 */ /* 0x000fe4000f8e020d */
[----:B------:R-:W-:Y:S02]  /*4520*/  UIMAD UR14, UR5, UR15, UR7 ;  /* 0x0000000f050e72a4 */ /* 0x000fe4000f8e0207 */
[----:B------:R-:W-:Y:S11]  /*4530*/  UIMAD UR13, UR6, UR50, UR4 ;  /* 0x00000032060d72a4 */ /* 0x000ff6000f8e0204 */
[----:B------:R-:W-:Y:S01]  /*4540*/  @!UPT UIADD3 URZ, UPT, UPT, URZ, URZ, URZ ;  /* 0x000000fffffff290 */ /* 0x000fe2000fffe0ff */
.L_x_76:
[----:B------:R-:W3:Y:S01]  /*4550*/  @!UP3 LDCU.128 UR8, c[0x0][0xb10] ;  /* 0x00016200ff08b7ac */ /* 0x000ee20008000c00 */
[----:B------:R-:W-:Y:S01]  /*4560*/  IMAD.MOV.U32 R10, RZ, RZ, 0x1 ;  /* 0x00000001ff0a7424 */ /* 0x000fe200078e00ff */
[C---:B------:R-:W-:Y:S02]  /*4570*/  ISETP.NE.U32.AND P1, PT, R4.reuse, RZ, PT ;  /* 0x000000ff0400720c */ /* 0x040fe40003f25070 */
[----:B------:R-:W-:Y:S02]  /*4580*/  ISETP.NE.U32.AND P0, PT, R4, RZ, PT ;  /* 0x000000ff0400720c */ /* 0x000fe40003f05070 */
[C---:B------:R-:W-:Y:S01]  /*4590*/  ISETP.NE.AND.EX P1, PT, R5.reuse, RZ, PT, P1 ;  /* 0x000000ff0500720c */ /* 0x040fe20003f25310 */
[----:B------:R-:W4:Y:S01]  /*45a0*/  @!UP3 LDCU UR5, c[0x0][0xb0c] ;  /* 0x00016180ff05b7ac */ /* 0x000f220008000800 */
[----:B------:R-:W-:Y:S02]  /*45b0*/  ISETP.NE.AND.EX P0, PT, R5, RZ, PT, P0 ;  /* 0x000000ff0500720c */ /* 0x000fe40003f05300 */
[----:B------:R-:W-:Y:S01]  /*45c0*/  SHF.L.U32 R10, R10, 0x1f, RZ ;  /* 0x0000001f0a0a7819 */ /* 0x000fe200000006ff */
[----:B------:R-:W-:Y:S02]  /*45d0*/  USHF.L.U32 UR43, UR16, 0x6, URZ ;  /* 0x00000006102b7899 */ /* 0x000fe400080006ff */
[----:B------:R-:W-:Y:S02]  /*45e0*/  USHF.L.U32 UR42, UR20, 0x8, URZ ;  /* 0x00000008142a7899 */ /* 0x000fe400080006ff */
[----:B---3--:R-:W-:Y:S07]  /*45f0*/  UIMAD.WIDE.U32 UR6, UR14, UR8, URZ ;  /* 0x000000080e0672a5 */ /* 0x008fee000f8e00ff */
[----:B------:R-:W-:Y:S01]  /*4600*/  @!UP3 UMOV UR4, UR7 ;  /* 0x000000070004bc82 */ /* 0x000fe20008000000 */
[----:B----4-:R-:W-:Y:S02]  /*4610*/  @!UP3 UISETP.NE.AND UP0, UPT, UR5, 0x1, UPT ;  /* 0x000000010500b88c */ /* 0x010fe4000bf05270 */
[----:B------:R-:W-:Y:S02]  /*4620*/  @!UP3 USHF.R.U32.HI UR4, URZ, UR9, UR4 ;  /* 0x00000009ff04b299 */ /* 0x000fe40008011604 */
[----:B------:R-:W-:Y:S02]  /*4630*/  UIMAD.WIDE.U32 UR6, UR13, UR11, URZ ;  /* 0x0000000b0d0672a5 */ /* 0x000fe4000f8e00ff */
[----:B------:R-:W-:Y:S02]  /*4640*/  @!UP3 USEL UR8, UR14, UR4, !UP0 ;  /* 0x000000040e08b287 */ /* 0x000fe4000c000000 */
[----:B------:R-:W-:Y:S03]  /*4650*/  @!UP3 UISETP.NE.AND UP0, UPT, UR10, 0x1, UPT ;  /* 0x000000010a00b88c */ /* 0x000fe6000bf05270 */
[----:B------:R-:W-:Y:S02]  /*4660*/  @!UP3 UMOV UR6, UR7 ;  /* 0x000000070006bc82 */ /* 0x000fe40008000000 */
[----:B------:R-:W3:Y:S02]  /*4670*/  @!UP3 LDCU UR4, c[0x0][0xb20] ;  /* 0x00016400ff04b7ac */ /* 0x000ee40008000800 */
[----:B---3--:R-:W-:Y:S04]  /*4680*/  @!UP3 USHF.R.U32.HI UR6, URZ, UR4, UR6 ;  /* 0x00000004ff06b299 */ /* 0x008fe80008011606 */
[----:B------:R-:W-:Y:S04]  /*4690*/  @!UP3 USEL UR6, UR13, UR6, !UP0 ;  /* 0x000000060d06b287 */ /* 0x000fe8000c000000 */
[----:B------:R-:W-:Y:S02]  /*46a0*/  @!UP3 UIADD3 UR4, UPT, UPT, -UR8, UR6, URZ ;  /* 0x000000060804b290 */ /* 0x000fe4000fffe1ff */
[----:B------:R-:W-:Y:S02]  /*46b0*/  @!UP3 UIADD3 UR6, UPT, UPT, UR8, -UR6, URZ ;  /* 0x800000060806b290 */ /* 0x000fe4000fffe0ff */
[----:B------:R-:W-:Y:S02]  /*46c0*/  @!UP3 UIMAD UR14, UR4, UR5, UR14 ;  /* 0x00000005040eb2a4 */ /* 0x000fe4000f8e020e */
[----:B------:R-:W-:Y:S01]  /*46d0*/  @!UP3 UIMAD UR13, UR6, UR10, UR13 ;  /* 0x0000000a060db2a4 */ /* 0x000fe2000f8e020d */
[----:B------:R-:W-:Y:S11]  /*46e0*/  BRA.U UP1, `(.L_x_77) ;  /* 0x0000000101107547 */ /* 0x000ff6000b800000 */
[----:B--2---:R-:W-:Y:S04]  /*46f0*/  MOV R0, UR53 ;  /* 0x0000003500007c02 */ /* 0x004fe80008000f00 */
[----:B------:R-:W-:Y:S04]  /*4700*/  SHF.L.U32 R9, R0, 0x1f, RZ ;  /* 0x0000001f00097819 */ /* 0x000fe800000006ff */
[----:B------:R-:W2:Y:S02]  /*4710*/  SYNCS.PHASECHK.TRANS64.TRYWAIT P2, [UR21+0x88], R9 ;  /* 0x00008809ff0075a7 */ /* 0x000ea40008041115 */
[----:B--2---:R-:W-:Y:S05]  /*4720*/  @!P2 BRA `(.L_x_78) ;  /* 0x00000074009ca947 */ /* 0x004fea0003800000 */
.L_x_77:
[----:B------:R-:W-:Y:S05]  /*4730*/  @!P1 BRA `(.L_x_79) ;  /* 0x0000000000309947 */ /* 0x000fea0003800000 */
[----:B------:R-:W-:Y:S01]  /*4740*/  ISETP.NE.U32.AND P1, PT, R2, RZ, PT ;  /* 0x000000ff0200720c */ /* 0x000fe20003f25070 */
[----:B------:R-:W3:Y:S01]  /*4750*/  LDCU.64 UR4, c[0x0][0x358] ;  /* 0x00006b00ff0477ac */ /* 0x000ee20008000a00 */
[----:B------:R-:W-:Y:S02]  /*4760*/  IMAD.MOV.U32 R63, RZ, RZ, 0x1 ;  /* 0x00000001ff3f7424 */ /* 0x000fe400078e00ff */
[----:B------:R-:W-:Y:S11]  /*4770*/  ISETP.NE.AND.EX P1, PT, R3, RZ, PT, P1 ;  /* 0x000000ff0300720c */ /* 0x000ff60003f25310 */
[----:B------:R-:W-:Y:S02]  /*4780*/  @!UPT UIADD3 URZ, UPT, UPT, URZ, URZ, URZ ;  /* 0x000000fffffff290 */ /* 0x000fe4000fffe0ff */
[----:B--2---:R-:W2:Y:S01]  /*4790*/  @P1 LDC.64 R8, c[0x0][0x888] ;  /* 0x00022200ff081b82 */ /* 0x004ea20000000a00 */
[----:B------:R-:W-:Y:S04]  /*47a0*/  @P1 IMAD R0, R4, UR36, RZ ;  /* 0x0000002404001c24 */ /* 0x000fe8000f8e02ff */
[----:B--2---:R-:W-:Y:S04]  /*47b0*/  @P1 IMAD.WIDE R8, R0, 0x4, R8 ;  /* 0x0000000400081825 */ /* 0x004fe800078e0208 */
[----:B------:R-:W-:Y:S01]  /*47c0*/  HFMA2 R0, -RZ, RZ, 0, 5.9604644775390625e-08 ;  /* 0x00000001ff007431 */ /* 0x000fe200000001ff */
[----:B---3-5:R3:W5:Y:S04]  /*47d0*/  @P1 LDG.E R27, desc[UR4][R8.64] ;  /* 0x00000004081b1981 */ /* 0x028768000c1e1900 */
[----:B------:R-:W-:Y:S01]  /*47e0*/  @!P1 PRMT R63, R0, 0x7610, R63 ;  /* 0x00007610003f9816 */ /* 0x000fe2000000003f */
[----:B---3--:R-:W4:Y:S06]  /*47f0*/  @!P1 LDC R27, c[0x0][0x880] ;  /* 0x00022000ff1b9b82 */ /* 0x008f2c0000000800 */
.L_x_79:
[----:B----45:R-:W-:Y:S01]  /*4800*/  @!P0 FSETP.EQ.AND P1, PT, R27, RZ, PT ;  /* 0x000000ff1b00820b */ /* 0x030fe20003f22000 */
[----:B------:R-:W-:Y:S01]  /*4810*/  @!UPT UIADD3 URZ, UPT, UPT, URZ, URZ, URZ ;  /* 0x000000fffffff290 */ /* 0x000fe2000fffe0ff */
[----:B------:R-:W-:Y:S11]  /*4820*/  @!P0 BRA `(.L_x_80) ;  /* 0x0000000000188947 */ /* 0x000ff60003800000 */
[----:B------:R-:W-:Y:S02]  /*4830*/  LOP3.LUT P0, RZ, R63, 0xff, RZ, 0xc0, !PT ;  /* 0x000000ff3fff7812 */ /* 0x000fe4000780c0ff */
[----:B------:R-:W-:Y:S04]  /*4840*/  ISETP.NE.U32.AND P1, PT, R2, RZ, PT ;  /* 0x000000ff0200720c */ /* 0x000fe80003f25070 */
[----:B------:R-:W-:Y:S04]  /*4850*/  ISETP.NE.AND.EX P1, PT, R3, RZ, PT, P1 ;  /* 0x000000ff0300720c */ /* 0x000fe80003f25310 */
[----:B------:R-:W-:Y:S03]  /*4860*/  PLOP3.LUT P1, PT, P1, PT, PT, 0x8, 0x80 ;  /* 0x000000000080781c */ /* 0x000fe60000f2e170 */
[----:B------:R-:W-:Y:S11]  /*4870*/  @P0 FSETP.EQ.AND P1, PT, R27, RZ, PT ;  /* 0x000000ff1b00020b */ /* 0x000ff60003f22000 */
[----:B------:R-:W-:Y:S02]  /*4880*/  @!UPT UIADD3 URZ, UPT, UPT, URZ, URZ, URZ ;  /* 0x000000fffffff290 */ /* 0x000fe4000fffe0ff */
.L_x_80:
[----:B------:R-:W3:Y:S01]  /*4890*/  SYNCS.PHASECHK.TRANS64.TRYWAIT P2, [UR21+0x60], R10 ;  /* 0x0000600aff0075a7 */ /* 0x000ee20008041115 */
[----:B------:R-:W-:Y:S04]  /*48a0*/  ELECT P0, URZ, PT ;  /* 0x0000000000ff782f */ /* 0x000fe80003800000 */
[----:B------:R-:W-:Y:S11]  /*48b0*/  PLOP3.LUT P1, PT, P1, P0, PT, 0xf2, 0x2f ;  /* 0x00000000002f781c */ /* 0x000ff60000f21e72 */
[----:B------:R-:W-:Y:S02]  /*48c0*/  @!UPT UIADD3 URZ, UPT, UPT, URZ, URZ, URZ ;  /* 0x000000fffffff290 */ /* 0x000fe4000fffe0ff */
[----:B------:R-:W-:Y:S05]  /*48d0*/  @!P1 IADD3 R6, P0, PT, R16, 0x580, RZ ;  /* 0x0000058010069810 */ /* 0x000fea0007f1e0ff */
[----:B--2---:R-:W-:Y:S01]  /*48e0*/  @!P1 IMAD.X R0, RZ, RZ, R17, P0 ;  /* 0x000000ffff009224 */ /* 0x004fe200000e0611 */
[----:B---3--:R-:W-:Y:S07]  /*48f0*/  @!P2 BRA `(.L_x_81) ;  /* 0x000000740040a947 */ /* 0x008fee0003800000 */
.L_x_204:
[----:B------:R-:W-:Y:S01]  /*4900*/  @!P1 R2UR UR5, R6 ;  /* 0x00000000060592ca */ /* 0x000fe200000e0000 */
[----:B------:R-:W-:Y:S01]  /*4910*/  VOTEU.ALL UP0, P1 ;  /* 0x0000000000ff7886 */ /* 0x000fe20000800000 */
[----:B------:R-:W-:Y:S01]  /*4920*/  @!P1 R2UR UR4, R0 ;  /* 0x00000000000492ca */ /* 0x000fe200000e0000 */
[----:B------:R-:W-:Y:S01]  /*4930*/  @!P1 IMAD.MOV.U32 R0, RZ, RZ, 0x2000 ;  /* 0x00002000ff009424 */ /* 0x000fe200078e00ff */
[----:B------:R-:W-:Y:S01]  /*4940*/  UMOV UR6, 0x0 ;  /* 0x0000000000067882 */ /* 0x000fe20000000000 */
[----:B------:R-:W-:Y:S01]  /*4950*/  UMOV UR7, 0x10000000 ;  /* 0x1000000000077882 */ /* 0x000fe20000000000 */
[----:B------:R-:W-:Y:S01]  /*4960*/  @!UP0 UIADD3 UR40, UPT, UPT, UR21, 0x400, URZ ;  /* 0x0000040015288890 */ /* 0x000fe2000fffe0ff */
[----:B------:R-:W-:Y:S01]  /*4970*/  @!P1 IADD3 R6, P0, PT, R16, 0x580, RZ ;  /* 0x0000058010069810 */ /* 0x000fe20007f1e0ff */
[----:B------:R-:W-:Y:S01]  /*4980*/  VOTEU.ALL UP0, P1 ;  /* 0x0000000000ff7886 */ /* 0x000fe20000800000 */
[----:B------:R-:W-:Y:S04]  /*4990*/  UMOV UR44, UR36 ;  /* 0x00000024002c7c82 */ /* 0x000fe80008000000 */
[----:B------:R-:W-:Y:S02]  /*49a0*/  IMAD.U32 R8, RZ, RZ, UR5 ;  /* 0x00000005ff087e24 */ /* 0x000fe4000f8e00ff */
[----:B--2---:R-:W-:Y:S03]  /*49b0*/  IMAD.U32 R9, RZ, RZ, UR4 ;  /* 0x00000004ff097e24 */ /* 0x004fe6000f8e00ff */
[----:B------:R-:W-:Y:S02]  /*49c0*/  @!P1 R2UR UR4, R8 ;  /* 0x00000000080492ca */ /* 0x000fe400000e0000 */
[----:B------:R-:W-:Y:S11]  /*49d0*/  @!P1 R2UR UR5, R9 ;  /* 0x00000000090592ca */ /* 0x000ff600000e0000 */
[----:B------:R-:W-:Y:S02]  /*49e0*/  @!UPT UIADD3 URZ, UPT, UPT, URZ, URZ, URZ ;  /* 0x000000fffffff290 */ /* 0x000fe4000fffe0ff */
[----:B------:R2:W-:Y:S01]  /*49f0*/  @!UP0 UTMALDG.3D [UR40], [UR4], desc[UR6] ;  /* 0x00000628040085b4 */ /* 0x0005e20008011000 */
[----:B------:R3:W-:Y:S01]  /*4a00*/  @!P1 SYNCS.ARRIVE.TRANS64.RED.A0TR RZ, [UR21+0x40], R0 ;  /* 0x00004000ffff99a7 */ /* 0x0007e20008300415 */
[----:B------:R-:W-:Y:S01]  /*4a10*/  SYNCS.ARRIVE.TRANS64.RED.A1T0 RZ, [UR37], RZ ;  /* 0x000000ffffff79a7 */ /* 0x000fe20008100425 */
[----:B---3--:R-:W-:Y:S01]  /*4a20*/  @!P1 IMAD.X R0, RZ, RZ, R17, P0 ;  /* 0x000000ffff009224 */ /* 0x008fe200000e0611 */
[----:B------:R-:W3:Y:S02]  /*4a30*/  SYNCS.PHASECHK.TRANS64.TRYWAIT P2, [UR21+0x68], R10 ;  /* 0x0000680aff0075a7 */ /* 0x000ee40008041115 */
[----:B--23--:R-:W-:Y:S05]  /*4a40*/  @!P2 BRA `(.L_x_82) ;  /* 0x000000740004a947 */ /* 0x00cfea0003800000 */
.L_x_206:
        /* <DEDUP_REMOVED lines=8> */
[----:B------:R-:W-:Y:S01]  /*4ad0*/  @!UP0 UIADD3 UR32, UPT, UPT, UR21, 0x2400, URZ ;  /* 0x0000240015208890 */ /* 0x000fe2000fffe0ff */
[----:B------:R-:W-:Y:S01]  /*4ae0*/  VOTEU.ALL UP0, P1 ;  /* 0x0000000000ff7886 */ /* 0x000fe20000800000 */
[----:B------:R-:W-:Y:S03]  /*4af0*/  UMOV UR35, UR43 ;  /* 0x0000002b00237c82 */ /* 0x000fe60008000000 */
        /* <DEDUP_REMOVED lines=11> */
.L_x_208:
        /* <DEDUP_REMOVED lines=10> */
[----:B------:R-:W-:Y:S01]  /*4c50*/  UMOV UR27, UR43 ;  /* 0x0000002b001b7c82 */ /* 0x000fe20008000000 */
[----:B------:R-:W-:Y:S02]  /*4c60*/  UMOV UR28, UR36 ;  /* 0x00000024001c7c82 */ /* 0x000fe40008000000 */
        /* <DEDUP_REMOVED lines=11> */
.L_x_210:
[----:B------:R-:W-:Y:S01]  /*4d20*/  @!P1 R2UR UR5, R6 ;  /* 0x00000000060592ca */ /* 0x000fe200000e0000 */
[----:B------:R-:W-:Y:S01]  /*4d30*/  VOTEU.ALL UP0, P1 ;  /* 0x0000000000ff7886 */ /* 0x000fe20000800000 */
[----:B------:R-:W-:Y:S01]  /*4d40*/  @!P1 R2UR UR4, R0 ;  /* 0x00000000000492ca */ /* 0x000fe200000e0000 */
[----:B------:R-:W-:Y:S01]  /*4d50*/  @!P1 IMAD.MOV.U32 R0, RZ, RZ, 0x2000 ;  /* 0x00002000ff009424 */ /* 0x000fe200078e00ff */
[----:B------:R-:W-:Y:S01]  /*4d60*/  UMOV UR6, 0x0 ;  /* 0x0000000000067882 */ /* 0x000fe20000000000 */
[----:B------:R-:W-:Y:S01]  /*4d70*/  UMOV UR7, 0x10000000 ;  /* 0x1000000000077882 */ /* 0x000fe20000000000 */
[----:B------:R-:W-:Y:S01]  /*4d80*/  @!UP0 UIADD3 UR18, UPT, UPT, UR42, 0x60, URZ ;  /* 0x000000602a128890 */ /* 0x000fe2000fffe0ff */
[----:B--2---:R-:W-:Y:S01]  /*4d90*/  SHF.L.U32 R9, RZ, 0x1f, RZ ;  /* 0x0000001fff097819 */ /* 0x004fe200000006ff */
[----:B------:R-:W-:Y:S01]  /*4da0*/  @!UP0 UIADD3 UR16, UPT, UPT, UR21, 0x6400, URZ ;  /* 0x0000640015108890 */ /* 0x000fe2000fffe0ff */
[----:B------:R-:W-:Y:S01]  /*4db0*/  @!P1 IADD3 R8, P0, PT, R16, 0x580, RZ ;  /* 0x0000058010089810 */ /* 0x000fe20007f1e0ff */
[----:B------:R-:W-:Y:S01]  /*4dc0*/  VOTEU.ALL UP0, P1 ;  /* 0x0000000000ff7886 */ /* 0x000fe20000800000 */
[----:B------:R-:W-:Y:S01]  /*4dd0*/  UMOV UR19, UR43 ;  /* 0x0000002b00137c82 */ /* 0x000fe20008000000 */
[----:B------:R-:W-:Y:S01]  /*4de0*/  UMOV UR20, UR36 ;  /* 0x0000002400147c82 */ /* 0x000fe20008000000 */
[----:B------:R-:W-:Y:S02]  /*4df0*/  IMAD.U32 R18, RZ, RZ, UR5 ;  /* 0x00000005ff127e24 */ /* 0x000fe4000f8e00ff */
[----:B------:R-:W-:Y:S02]  /*4e00*/  IMAD.U32 R19, RZ, RZ, UR4 ;  /* 0x00000004ff137e24 */ /* 0x000fe4000f8e00ff */
[----:B------:R-:W-:Y:S01]  /*4e10*/  @!P1 IMAD.X R6, RZ, RZ, R17, P0 ;  /* 0x000000ffff069224 */ /* 0x000fe200000e0611 */
[----:B------:R-:W-:Y:S02]  /*4e20*/  @!P1 R2UR UR4, R18 ;  /* 0x00000000120492ca */ /* 0x000fe400000e0000 */
[----:B------:R-:W-:Y:S11]  /*4e30*/  @!P1 R2UR UR5, R19 ;  /* 0x00000000130592ca */ /* 0x000ff600000e0000 */
[----:B------:R-:W-:Y:S02]  /*4e40*/  @!UPT UIADD3 URZ, UPT, UPT, URZ, URZ, URZ ;  /* 0x000000fffffff290 */ /* 0x000fe4000fffe0ff */
[----:B------:R2:W-:Y:S01]  /*4e50*/  @!UP0 UTMALDG.3D [UR16], [UR4], desc[UR6] ;  /* 0x00000610040085b4 */ /* 0x0005e20008011000 */
[----:B------:R2:W-:Y:S01]  /*4e60*/  @!P1 SYNCS.ARRIVE.TRANS64.RED.A0TR RZ, [UR21+0x58], R0 ;  /* 0x00005800ffff99a7 */ /* 0x0005e20008300415 */
[----:B------:R-:W-:Y:S01]  /*4e70*/  SYNCS.ARRIVE.TRANS64.RED.A1T0 RZ, [UR29], RZ ;  /* 0x000000ffffff79a7 */ /* 0x000fe2000810041d */
[----:B------:R-:W3:Y:S02]  /*4e80*/  SYNCS.PHASECHK.TRANS64.TRYWAIT P2, [UR21+0x60], R9 ;  /* 0x00006009ff0075a7 */ /* 0x000ee40008041115 */
[----:B--23--:R-:W-:Y:S05]  /*4e90*/  @!P2 BRA `(.L_x_85) ;  /* 0x000000700038a947 */ /* 0x00cfea0003800000 */
.L_x_212:
[----:B------:R-:W-:Y:S01]  /*4ea0*/  @!P1 R2UR UR5, R8 ;  /* 0x00000000080592ca */ /* 0x000fe200000e0000 */
[----:B------:R-:W-:Y:S01]  /*4eb0*/  VOTEU.ALL UP0, P1 ;  /* 0x0000000000ff7886 */ /* 0x000fe20000800000 */
[----:B------:R-:W-:Y:S01]  /*4ec0*/  @!P1 R2UR UR4, R6 ;  /* 0x00000000060492ca */ /* 0x000fe200000e0000 */
[----:B--2---:R-:W-:Y:S01]  /*4ed0*/  @!P1 IMAD.MOV.U32 R0, RZ, RZ, 0x2000 ;  /* 0x00002000ff009424 */ /* 0x004fe200078e00ff */
        /* <DEDUP_REMOVED lines=8> */
[----:B------:R-:W-:Y:S01]  /*4f60*/  IMAD.U32 R18, RZ, RZ, UR5 ;  /* 0x00000005ff127e24 */ /* 0x000fe2000f8e00ff */
[----:B------:R-:W-:Y:S01]  /*4f70*/  UMOV UR12, UR36 ;  /* 0x00000024000c7c82 */ /* 0x000fe20008000000 */
        /* <DEDUP_REMOVED lines=10> */
.L_x_214:
        /* <DEDUP_REMOVED lines=24> */
.L_x_216:
[----:B------:R-:W-:Y:S01]  /*51a0*/  @!P1 R2UR UR5, R8 ;  /* 0x00000000080592ca */ /* 0x000fe200000e0000 */
[----:B------:R-:W-:Y:S01]  /*51b0*/  VOTEU.ALL UP0, P1 ;  /* 0x0000000000ff7886 */ /* 0x000fe20000800000 */
[----:B------:R-:W-:Y:S01]  /*51c0*/  @!P1 R2UR UR4, R6 ;  /* 0x00000000060492ca */ /* 0x000fe200000e0000 */
[----:B--2---:R-:W-:Y:S01]  /*51d0*/  @!P1 IMAD.MOV.U32 R0, RZ, RZ, 0x2000 ;  /* 0x00002000ff009424 */ /* 0x004fe200078e00ff */
[----:B------:R-:W-:Y:S01]  /*51e0*/  UMOV UR6, 0x0 ;  /* 0x0000000000067882 */ /* 0x000fe20000000000 */
[----:B------:R-:W-:Y:S01]  /*51f0*/  UMOV UR7, 0x10000000 ;  /* 0x1000000000077882 */ /* 0x000fe20000000000 */
[----:B------:R-:W-:Y:S01]  /*5200*/  @!UP0 UIADD3 UR10, UPT, UPT, UR42, 0xc0, URZ ;  /* 0x000000c02a0a8890 */ /* 0x000fe2000fffe0ff */
[----:B------:R-:W-:Y:S01]  /*5210*/  VIADD R14, R14, 0x1 ;  /* 0x000000010e0e7836 */ /* 0x000fe20000000000 */
[----:B------:R-:W-:Y:S01]  /*5220*/  @!UP0 UIADD3 UR8, UPT, UPT, UR21, 0x4400, URZ ;  /* 0x0000440015088890 */ /* 0x000fe2000fffe0ff */
[----:B------:R-:W-:Y:S01]  /*5230*/  VOTEU.ALL UP0, P1 ;  /* 0x0000000000ff7886 */ /* 0x000fe20000800000 */
[----:B------:R-:W-:Y:S01]  /*5240*/  UMOV UR9, UR25 ;  /* 0x0000001900097c82 */ /* 0x000fe20008000000 */
[----:B------:R-:W-:Y:S02]  /*5250*/  UMOV UR11, UR43 ;  /* 0x0000002b000b7c82 */ /* 0x000fe40008000000 */
[----:B------:R-:W-:Y:S01]  /*5260*/  IMAD.U32 R18, RZ, RZ, UR5 ;  /* 0x00000005ff127e24 */ /* 0x000fe2000f8e00ff */
[----:B------:R-:W-:Y:S01]  /*5270*/  UMOV UR12, UR36 ;  /* 0x00000024000c7c82 */ /* 0x000fe20008000000 */
[----:B------:R-:W-:Y:S03]  /*5280*/  IMAD.U32 R19, RZ, RZ, UR4 ;  /* 0x00000004ff137e24 */ /* 0x000fe6000f8e00ff */
        /* <DEDUP_REMOVED lines=8> */
.L_x_218:
[----:B------:R-:W-:Y:S01]  /*5310*/  @!P1 IADD3 R6, P0, PT, R16, 0x580, RZ ;  /* 0x0000058010069810 */ /* 0x000fe20007f1e0ff */
[----:B------:R-:W-:Y:S01]  /*5320*/  VOTEU.ALL UP0, P1 ;  /* 0x0000000000ff7886 */ /* 0x000fe20000800000 */
[----:B------:R-:W-:Y:S01]  /*5330*/  UMOV UR6, 0x0 ;  /* 0x0000000000067882 */ /* 0x000fe20000000000 */
[----:B------:R-:W-:Y:S01]  /*5340*/  UMOV UR7, 0x10000000 ;  /* 0x1000000000077882 */ /* 0x000fe20000000000 */
[----:B------:R-:W-:Y:S01]  /*5350*/  @!P1 R2UR UR5, R6 ;  /* 0x00000000060592ca */ /* 0x000fe200000e0000 */
[----:B--2---:R-:W-:Y:S01]  /*5360*/  @!P1 IMAD.X R0, RZ, RZ, R17, P0 ;  /* 0x000000ffff009224 */ /* 0x004fe200000e0611 */
[----:B------:R-:W-:Y:S01]  /*5370*/  @!UP0 UIADD3 UR10, UPT, UPT, UR42, 0xe0, URZ ;  /* 0x000000e02a0a8890 */ /* 0x000fe2000fffe0ff */
[----:B------:R-:W-:Y:S01]  /*5380*/  R2UR UR18, R65 ;  /* 0x00000000411272ca */ /* 0x000fe200000e0000 */
[----:B------:R-:W-:Y:S01]  /*5390*/  @!UP0 UIADD3 UR8, UPT, UPT, UR21, 0x6400, URZ ;  /* 0x0000640015088890 */ /* 0x000fe2000fffe0ff */
[----:B------:R-:W-:Y:S01]  /*53a0*/  R2UR UR16, R66 ;  /* 0x00000000421072ca */ /* 0x000fe200000e0000 */
[----:B------:R-:W-:Y:S01]  /*53b0*/  VOTEU.ALL UP0, P1 ;  /* 0x0000000000ff7886 */ /* 0x000fe20000800000 */
[----:B------:R-:W-:Y:S01]  /*53c0*/  @!P1 R2UR UR4, R0 ;  /* 0x00000000000492ca */ /* 0x000fe200000e0000 */
[----:B------:R-:W-:Y:S01]  /*53d0*/  UMOV UR9, UR17 ;  /* 0x0000001100097c82 */ /* 0x000fe20008000000 */
[----:B------:R-:W-:Y:S01]  /*53e0*/  UMOV UR11, UR43 ;  /* 0x0000002b000b7c82 */ /* 0x000fe20008000000 */
[----:B------:R-:W-:Y:S01]  /*53f0*/  UMOV UR12, UR36 ;  /* 0x00000024000c7c82 */ /* 0x000fe20008000000 */
[C---:B------:R-:W-:Y:S01]  /*5400*/  ISETP.NE.AND P0, PT, R14.reuse, 0x2, PT ;  /* 0x000000020e00780c */ /* 0x040fe20003f05270 */
[----:B------:R-:W-:Y:S01]  /*5410*/  UPLOP3.LUT UP1, UPT, UPT, UPT, UPT, 0x80, 0x8 ;  /* 0x000000000008789c */ /* 0x000fe20003f2f070 */
[----:B------:R-:W-:Y:S01]  /*5420*/  IMAD.U32 R8, RZ, RZ, UR5 ;  /* 0x00000005ff087e24 */ /* 0x000fe2000f8e00ff */
[----:B------:R-:W-:Y:S01]  /*5430*/  UMOV UR36, UR38 ;  /* 0x0000002600247c82 */ /* 0x000fe20008000000 */
[----:B------:R-:W-:Y:S01]  /*5440*/  SEL R0, RZ, 0x1, P0 ;  /* 0x00000001ff007807 */ /* 0x000fe20000000000 */
[----:B------:R-:W-:Y:S01]  /*5450*/  UIADD3 UR20, UPT, UPT, UR13, UR18, URZ ;  /* 0x000000120d147290 */ /* 0x000fe2000fffe0ff */
[----:B------:R-:W-:Y:S01]  /*5460*/  SEL R14, R14, RZ, P0 ;  /* 0x000000ff0e0e7207 */ /* 0x000fe20000000000 */
[----:B------:R-:W-:Y:S01]  /*5470*/  UIADD3 UR16, UPT, UPT, UR14, UR16, URZ ;  /* 0x000000100e107290 */ /* 0x000fe2000fffe0ff */
[----:B------:R-:W-:Y:S01]  /*5480*/  LOP3.LUT R13, R13, R0, RZ, 0x3c, !PT ;  /* 0x000000000d0d7212 */ /* 0x000fe200078e3cff */
[----:B------:R-:W-:Y:S01]  /*5490*/  IMAD.U32 R9, RZ, RZ, UR4 ;  /* 0x00000004ff097e24 */ /* 0x000fe2000f8e00ff */
[----:B------:R-:W-:Y:S04]  /*54a0*/  @!P1 R2UR UR4, R8 ;  /* 0x00000000080492ca */ /* 0x000fe800000e0000 */
[----:B------:R-:W-:Y:S11]  /*54b0*/  @!P1 R2UR UR5, R9 ;  /* 0x00000000090592ca */ /* 0x000ff600000e0000 */
[----:B------:R-:W-:Y:S02]  /*54c0*/  @!UPT UIADD3 URZ, UPT, UPT, URZ, URZ, URZ ;  /* 0x000000fffffff290 */ /* 0x000fe4000fffe0ff */
[----:B------:R2:W-:Y:S01]  /*54d0*/  @!UP0 UTMALDG.3D [UR8], [UR4], desc[UR6] ;  /* 0x00000608040085b4 */ /* 0x0005e20008011000 */
[----:B------:R2:W-:Y:S01]  /*54e0*/  @!P1 SYNCS.ARRIVE.TRANS64.RED.A0TR RZ, [UR21+0x58], R7 ;  /* 0x00005807ffff99a7 */ /* 0x0005e20008300415 */
[----:B------:R-:W-:Y:S01]  /*54f0*/  SYNCS.ARRIVE.TRANS64.RED.A1T0 RZ, [UR29], RZ ;  /* 0x000000ffffff79a7 */ /* 0x000fe2000810041d */
[----:B------:R-:W-:Y:S05]  /*5500*/  BRA.U UP2, `(.L_x_89) ;  /* 0xffffffe902f07547 */ /* 0x000fea000b83ffff */
[----:B------:R-:W3:Y:S02]  /*5510*/  SYNCS.PHASECHK.TRANS64.TRYWAIT P0, [UR21+0x60], R10 ;  /* 0x0000600aff0075a7 */ /* 0x000ee40008001115 */
[----:B---3--:R-:W-:Y:S05]  /*5520*/  @!P0 BRA `(.L_x_90) ;  /* 0x0000006800f48947 */ /* 0x008fea0003800000 */
.L_x_220:
[----:B------:R-:W4:Y:S02]  /*5530*/  SYNCS.PHASECHK.TRANS64.TRYWAIT P0, [UR21+0x68], R10 ;  /* 0x0000680aff0075a7 */ /* 0x000f240008001115 */
[----:B----4-:R-:W-:Y:S05]  /*5540*/  @!P0 BRA `(.L_x_91) ;  /* 0x0000006c00048947 */ /* 0x010fea0003800000 */
.L_x_222:
[----:B------:R-:W4:Y:S01]  /*5550*/  SYNCS.PHASECHK.TRANS64.TRYWAIT P0, [UR21+0x70], R10 ;  /* 0x0000700aff0075a7 */ /* 0x000f220008001115 */
[----:B------:R-:W-:Y:S01]  /*5560*/  HFMA2 R0, -RZ, RZ, 0, 5.9604644775390625e-08 ;  /* 0x00000001ff007431 */ /* 0x000fe200000001ff */
[----:B----4-:R-:W-:Y:S06]  /*5570*/  @!P0 BRA `(.L_x_92) ;  /* 0x0000006c00108947 */ /* 0x010fec0003800000 */
.L_x_224:
[----:B------:R-:W-:Y:S02]  /*5580*/  MOV R2, UR21 ;  /* 0x0000001500027c02 */ /* 0x000fe40008000f00 */
[----:B---3--:R-:W-:-:S07]  /*5590*/  SHF.L.U32 R3, R0, 0x1f, RZ ;  /* 0x0000001f00037819 */ /* 0x008fce00000006ff */
.L_x_93:
[----:B---3--:R3:W4:Y:S02]  /*55a0*/  SYNCS.PHASECHK.TRANS64.TRYWAIT P0, [R2+URZ+0x78], R3 ;  /* 0x00007803020075a7 */ /* 0x00872400080011ff */
[----:B----4-:R-:W-:Y:S05]  /*55b0*/  @!P0 NANOSLEEP.SYNCS 0x989680 ;  /* 0x009896800000895d */ /* 0x010fea0003900000 */
[----:B------:R-:W4:Y:S02]  /*55c0*/  @!P0 SYNCS.PHASECHK.TRANS64 P0, [R2+URZ+0x78], R3 ;  /* 0x00007803020085a7 */ /* 0x000f2400080010ff */
[----:B-12-4-:R-:W-:Y:S05]  /*55d0*/  @P0 EXIT ;  /* 0x000000000000094d */ /* 0x016fea0003800000 */
[----:B------:R-:W-:Y:S05]  /*55e0*/  BRA `(.L_x_93) ;  /* 0xfffffffc00ec7947 */ /* 0x000fea000383ffff */
.L_x_74:
[----:B------:R-:W-:-:S06]  /*55f0*/  UISETP.GE.AND UP0, UPT, UR17, 0x4, UPT ;  /* 0x000000041100788c */ /* 0x000fcc000bf06270 */
[----:B------:R-:W-:-:S13]  /*5600*/  PLOP3.LUT P0, PT, PT, PT, UP0, 0x80, 0x8 ;  /* 0x000000000008781c */ /* 0x000fda0003f0f008 */
[----:B------:R-:W-:Y:S05]  /*5610*/  @!P0 EXIT ;  /* 0x000000000000894d */ /* 0x000fea0003800000 */
[----:B------:R-:W1:Y:S08]  /*5620*/  S2UR UR4, SR_CgaCtaId ;  /* 0x00000000000479c3 */ /* 0x000e700000008800 */
[----:B------:R-:W-:Y:S01]  /*5630*/  BAR.SYNC.DEFER_BLOCKING 0x6, 0xa0 ;  /* 0x0182800000007b1d */ /* 0x000fe20000010000 */
[C---:B------:R-:W-:Y:S01]  /*5640*/  IMAD.SHL.U32 R5, R75.reuse, 0x20, RZ ;  /* 0x000000204b057824 */ /* 0x040fe200078e00ff */
[C---:B------:R-:W-:Y:S01]  /*5650*/  R2P PR, R75.reuse, 0x6 ;  /* 0x000000064b007804 */ /* 0x040fe20000000000 */
[C---:B------:R-:W-:Y:S01]  /*5660*/  IMAD.SHL.U32 R2, R75.reuse, 0x4, RZ ;  /* 0x000000044b027824 */ /* 0x040fe200078e00ff */
[----:B------:R-:W-:Y:S01]  /*5670*/  CS2R R70, SRZ ;  /* 0x0000000000467805 */ /* 0x000fe2000001ff00 */
[----:B------:R-:W-:Y:S01]  /*5680*/  IMAD.U32 R23, R75, 0x10000, RZ ;  /* 0x000100004b177824 */ /* 0x000fe200078e00ff */
[----:B------:R-:W-:-:S02]  /*5690*/  UMOV UR43, 0x400 ;  /* 0x00000400002b7882 */ /* 0x000fc40000000000 */
[----:B------:R-:W2:Y:S01]  /*56a0*/  LDC.64 R60, c[0x0][0x8b0] ;  /* 0x00022c00ff3c7b82 */ /* 0x000ea20000000a00 */
[----:B------:R-:W-:Y:S01]  /*56b0*/  LOP3.LUT R3, R5, 0xe0, RZ, 0xc0, !PT ;  /* 0x000000e005037812 */ /* 0x000fe200078ec0ff */
[----:B------:R-:W-:Y:S01]  /*56c0*/  IMAD.SHL.U32 R62, R75, 0x10, RZ ;  /* 0x000000104b3e7824 */ /* 0x000fe200078e00ff */
[----:B------:R-:W-:Y:S01]  /*56d0*/  LOP3.LUT R5, R5, 0x100, RZ, 0xc0, !PT ;  /* 0x0000010005057812 */ /* 0x000fe200078ec0ff */
[----:B------:R-:W-:Y:S01]  /*56e0*/  IMAD.MOV.U32 R74, RZ, RZ, 0x10 ;  /* 0x00000010ff4a7424 */ /* 0x000fe200078e00ff */
[----:B------:R-:W-:Y:S01]  /*56f0*/  LOP3.LUT R2, R3, 0x1c, R2, 0xf8, !PT ;  /* 0x0000001c03027812 */ /* 0x000fe200078ef802 */
[----:B------:R-:W-:Y:S01]  /*5700*/  IMAD.MOV.U32 R73, RZ, RZ, 0x20 ;  /* 0x00000020ff497424 */ /* 0x000fe200078e00ff */
[----:B------:R-:W-:Y:S01]  /*5710*/  SHF.R.U32.HI R3, RZ, 0x2, R75 ;  /* 0x00000002ff037819 */ /* 0x000fe2000001164b */
[----:B------:R-:W3:Y:S01]  /*5720*/  LDC.64 R42, c[0x0][0x8a8] ;  /* 0x00022a00ff2a7b82 */ /* 0x000ee20000000a00 */
[----:B------:R-:W-:Y:S01]  /*5730*/  LOP3.LUT R23, R23, 0x600000, RZ, 0xc0, !PT ;  /* 0x0060000017177812 */ /* 0x000fe200078ec0ff */
[----:B------:R-:W-:Y:S01]  /*5740*/  IMAD.MOV.U32 R22, RZ, RZ, RZ ;  /* 0x000000ffff167224 */ /* 0x000fe200078e00ff */
[----:B------:R-:W-:Y:S01]  /*5750*/  LOP3.LUT R62, R5, 0x600, R62, 0xf8, !PT ;  /* 0x00000600053e7812 */ /* 0x000fe200078ef83e */
[----:B------:R-:W-:Y:S01]  /*5760*/  IMAD.MOV.U32 R72, RZ, RZ, RZ ;  /* 0x000000ffff487224 */ /* 0x000fe200078e00ff */
[----:B------:R-:W-:Y:S01]  /*5770*/  LOP3.LUT R3, R2, 0x4, R3, 0x78, !PT ;  /* 0x0000000402037812 */ /* 0x000fe200078e7803 */
[----:B------:R-:W4:Y:S01]  /*5780*/  LDCU UR62, c[0x0][0x370] ;  /* 0x00006e00ff3e77ac */ /* 0x000f220008000800 */
[----:B------:R-:W-:-:S02]  /*5790*/  LOP3.LUT R75, R75, 0x60, RZ, 0xc0, !PT ;  /* 0x000000604b4b7812 */ /* 0x000fc400078ec0ff */
[----:B------:R-:W-:Y:S01]  /*57a0*/  LOP3.LUT R62, R62, R3, RZ, 0xfc, !PT ;  /* 0x000000033e3e7212 */ /* 0x000fe200078efcff */
[----:B-1----:R-:W-:Y:S01]  /*57b0*/  ULEA UR43, UR4, UR43, 0x18 ;  /* 0x0000002b042b7291 */ /* 0x002fe2000f8ec0ff */
[----:B------:R-:W-:Y:S01]  /*57c0*/  SEL R74, R74, 0xfffffff0, !P2 ;  /* 0xfffffff04a4a7807 */ /* 0x000fe20005000000 */
[----:B------:R-:W1:Y:S01]  /*57d0*/  LDCU.64 UR4, c[0x0][0x890] ;  /* 0x00011200ff0477ac */ /* 0x000e620008000a00 */
[----:B------:R-:W-:Y:S01]  /*57e0*/  SEL R73, R73, 0xffffffe0, !P1 ;  /* 0xffffffe049497807 */ /* 0x000fe20004800000 */
[----:B------:R-:W2:Y:S05]  /*57f0*/  LDCU.64 UR54, c[0x0][0x348] ;  /* 0x00006900ff3677ac */ /* 0x000eaa0008000a00 */
[----:B------:R-:W4:Y:S01]  /*5800*/  LDS R0, [UR43+0x140] ;  /* 0x0001402bff007984 */ /* 0x000f220008000800 */
[----:B------:R-:W2:Y:S01]  /*5810*/  LDCU UR42, c[0x0][0xb0c] ;  /* 0x00016180ff2a77ac */ /* 0x000ea20008000800 */
[----:B------:R-:W2:Y:S01]  /*5820*/  LDCU UR39, c[0x0][0xb30] ;  /* 0x00016600ff2777ac */ /* 0x000ea20008000800 */
[----:B------:R-:W2:Y:S01]  /*5830*/  LDCU.64 UR60, c[0x0][0x888] ;  /* 0x00011100ff3c77ac */ /* 0x000ea20008000a00 */
[----:B-1----:R-:W-:Y:S01]  /*5840*/  IMAD.U32 R77, RZ, RZ, UR4 ;  /* 0x00000004ff4d7e24 */ /* 0x002fe2000f8e00ff */
[----:B------:R-:W-:Y:S01]  /*5850*/  UIADD3 UR4, UPT, UPT, UR43, 0x400, URZ ;  /* 0x000004002b047890 */ /* 0x000fe2000fffe0ff */
[----:B------:R-:W-:Y:S01]  /*5860*/  IMAD.U32 R76, RZ, RZ, UR5 ;  /* 0x00000005ff4c7e24 */ /* 0x000fe2000f8e00ff */
[----:B------:R-:W1:Y:S04]  /*5870*/  LDCU.64 UR40, c[0x0][0xb28] ;  /* 0x00016500ff2877ac */ /* 0x000e680008000a00 */
[----:B------:R-:W-:Y:S01]  /*5880*/  IMAD.U32 R68, RZ, RZ, UR4 ;  /* 0x00000004ff447e24 */ /* 0x000fe2000f8e00ff */
[----:B------:R-:W1:Y:S01]  /*5890*/  LDCU.128 UR56, c[0x0][0xb10] ;  /* 0x00016200ff3877ac */ /* 0x000e620008000c00 */
[----:B------:R-:W1:Y:S01]  /*58a0*/  LDCU UR53, c[0x0][0x374] ;  /* 0x00006e80ff3577ac */ /* 0x000e620008000800 */
[----:B------:R-:W-:Y:S01]  /*58b0*/  UMOV UR52, URZ ;  /* 0x000000ff00347c82 */ /* 0x000fe20008000000 */
[----:B------:R-:W-:Y:S01]  /*58c0*/  UMOV UR47, URZ ;  /* 0x000000ff002f7c82 */ /* 0x000fe20008000000 */
[----:B-1234-:R-:W-:-:S07]  /*58d0*/  IMAD.IADD R23, R0, 0x1, R23 ;  /* 0x0000000100177824 */ /* 0x01efce00078e0217 */
.L_x_169:
[C---:B------:R-:W-:Y:S02]  /*58e0*/  LEA R3, R70.reuse, UR43, 0x3 ;  /* 0x0000002b46037c11 */ /* 0x040fe4000f8e18ff */
[----:B------:R-:W-:Y:S02]  /*58f0*/  SHF.L.U32 R0, R71, 0x1f, RZ ;  /* 0x0000001f47007819 */ /* 0x000fe400000006ff */
[----:B-1----:R-:W-:Y:S02]  /*5900*/  LEA R5, R70, UR43, 0x4 ;  /* 0x0000002b46057c11 */ /* 0x002fe4000f8e20ff */
[----:B------:R-:W1:Y:S02]  /*5910*/  SYNCS.PHASECHK.TRANS64.TRYWAIT P0, [R3+URZ+0x90], R0 ;  /* 0x00009000030075a7 */ /* 0x000e6400080011ff */
[----:B-1----:R-:W-:Y:S05]  /*5920*/  @!P0 BRA `(.L_x_94) ;  /* 0x00000068003c8947 */ /* 0x002fea0003800000 */
.L_x_225:
        /* <DEDUP_REMOVED lines=11> */
[----:B------:R-:W-:Y:S01]  /*59e0*/  PLOP3.LUT P0, PT, PT, PT, UP1, 0x80, 0x8 ;  /* 0x000000000008781c */ /* 0x000fe20003f0f018 */
[----:B------:R-:W-:Y:S06]  /*59f0*/  UP2UR UR4, UPR, URZ, 0x2 ;  /* 0x00000002ff047883 */ /* 0x000fec0008000000 */
[----:B------:R-:W-:Y:S06]  /*5a00*/  IMAD.U32 R78, RZ, RZ, UR4 ;  /* 0x00000004ff4e7e24 */ /* 0x000fec000f8e00ff */
[----:B-1----:R-:W-:Y:S02]  /*5a10*/  @P0 SHF.R.U32.HI R0, RZ, 0x10, R5 ;  /* 0x00000010ff000819 */ /* 0x002fe40000011605 */
        /* <DEDUP_REMOVED lines=12> */
[----:B------:R-:W2:Y:S01]  /*5ae0*/  LDCU UR12, c[0x0][0xb20] ;  /* 0x00016400ff0c77ac */ /* 0x000ea20008000800 */
[----:B------:R-:W-:Y:S02]  /*5af0*/  UIMAD.WIDE.U32 UR4, UR53, UR59, URZ ;  /* 0x0000003b350472a5 */ /* 0x000fe4000f8e00ff */
[----:B------:R-:W-:Y:S02]  /*5b00*/  UIMAD.WIDE.U32 UR6, UR62, UR56, URZ ;  /* 0x000000383e0672a5 */ /* 0x000fe4000f8e00ff */
[----:B------:R-:W-:Y:S02]  /*5b10*/  UISETP.NE.AND UP0, UPT, UR58, 0x1, UPT ;  /* 0x000000013a00788c */ /* 0x000fe4000bf05270 */
[----:B------:R-:W-:Y:S02]  /*5b20*/  UIMAD.WIDE.U32 UR8, UR37, UR59, URZ ;  /* 0x0000003b250872a5 */ /* 0x000fe4000f8e00ff */
[----:B------:R-:W-:Y:S02]  /*5b30*/  UIMAD.WIDE.U32 UR10, UR38, UR56, URZ ;  /* 0x00000038260a72a5 */ /* 0x000fe4000f8e00ff */
[----:B------:R-:W-:Y:S02]  /*5b40*/  UISETP.NE.AND UP1, UPT, UR42, 0x1, UPT ;  /* 0x000000012a00788c */ /* 0x000fe4000bf25270 */
[----:B------:R-:W-:Y:S01]  /*5b50*/  UISETP.NE.AND UP2, UPT, UR45, 0x1, UPT ;  /* 0x000000012d00788c */ /* 0x000fe2000bf45270 */
[----:B------:R-:W-:Y:S02]  /*5b60*/  UMOV UR4, UR5 ;  /* 0x0000000500047c82 */ /* 0x000fe40008000000 */
[----:B--2---:R-:W-:Y:S03]  /*5b70*/  USHF.R.U32.HI UR5, URZ, UR12, UR4 ;  /* 0x0000000cff057299 */ /* 0x004fe60008011604 */
[----:B------:R-:W-:Y:S02]  /*5b80*/  UMOV UR4, UR7 ;  /* 0x0000000700047c82 */ /* 0x000fe40008000000 */
[----:B------:R-:W-:Y:S02]  /*5b90*/  USHF.R.U32.HI UR7, URZ, UR57, UR4 ;  /* 0x00000039ff077299 */ /* 0x000fe40008011604 */
[----:B------:R-:W-:Y:S02]  /*5ba0*/  USEL UR4, UR53, UR5, !UP0 ;  /* 0x0000000535047287 */ /* 0x000fe4000c000000 */
[----:B------:R-:W-:Y:S01]  /*5bb0*/  USEL UR7, UR62, UR7, !UP1 ;  /* 0x000000073e077287 */ /* 0x000fe2000c800000 */
[----:B------:R-:W-:Y:S01]  /*5bc0*/  UMOV UR5, UR9 ;  /* 0x0000000900057c82 */ /* 0x000fe20008000000 */
[----:B------:R-:W-:Y:S02]  /*5bd0*/  UIMAD.WIDE.U32 UR8, UR4, UR40, URZ ;  /* 0x00000028040872a5 */ /* 0x000fe4000f8e00ff */
[----:B------:R-:W-:Y:S03]  /*5be0*/  USHF.R.U32.HI UR6, URZ, UR12, UR5 ;  /* 0x0000000cff067299 */ /* 0x000fe60008011605 */
[----:B------:R-:W-:Y:S01]  /*5bf0*/  UMOV UR5, UR11 ;  /* 0x0000000b00057c82 */ /* 0x000fe20008000000 */
[----:B------:R-:W-:Y:S02]  /*5c00*/  UIMAD.WIDE.U32 UR10, UR7, UR40, URZ ;  /* 0x00000028070a72a5 */ /* 0x000fe4000f8e00ff */
[----:B------:R-:W-:Y:S02]  /*5c10*/  USHF.R.U32.HI UR12, URZ, UR57, UR5 ;  /* 0x00000039ff0c7299 */ /* 0x000fe40008011605 */
[----:B------:R-:W-:Y:S01]  /*5c20*/  USEL UR6, UR37, UR6, !UP0 ;  /* 0x0000000625067287 */ /* 0x000fe2000c000000 */
[----:B------:R-:W-:Y:S02]  /*5c30*/  UMOV UR5, UR9 ;  /* 0x0000000900057c82 */ /* 0x000fe40008000000 */
[----:B------:R-:W-:Y:S01]  /*5c40*/  UMOV UR10, UR11 ;  /* 0x0000000b000a7c82 */ /* 0x000fe20008000000 */
[----:B------:R-:W-:Y:S02]  /*5c50*/  @UP2 USHF.R.U32.HI UR4, URZ, UR41, UR5 ;  /* 0x00000029ff042299 */ /* 0x000fe40008011605 */
[----:B------:R-:W-:Y:S02]  /*5c60*/  @UP2 USHF.R.U32.HI UR7, URZ, UR41, UR10 ;  /* 0x00000029ff072299 */ /* 0x000fe4000801160a */
[----:B------:R-:W-:Y:S02]  /*5c70*/  UIMAD UR4, UR45, UR4, URZ ;  /* 0x000000042d0472a4 */ /* 0x000fe4000f8e02ff */
        /* <DEDUP_REMOVED lines=8> */
[----:B------:R-:W-:Y:S02]  /*5d00*/  USEL UR11, UR6, UR4, !UP2 ;  /* 0x00000004060b7287 */ /* 0x000fe4000d000000 */
[----:B------:R-:W-:Y:S02]  /*5d10*/  UIADD3 UR8, UPT, UPT, -UR5, URZ, URZ ;  /* 0x000000ff05087290 */ /* 0x000fe4000fffe1ff */
[----:B------:R-:W-:Y:S01]  /*5d20*/  UIADD3 UR10, UPT, UPT, -UR11, URZ, URZ ;  /* 0x000000ff0b0a7290 */ /* 0x000fe2000fffe1ff */
[----:B------:R-:W-:Y:S01]  /*5d30*/  @!UP0 UMOV UR4, UR9 ;  /* 0x0000000900048c82 */ /* 0x000fe20008000000 */
[----:B------:R-:W-:Y:S02]  /*5d40*/  UIADD3 UR9, UPT, UPT, -UR6, URZ, URZ ;  /* 0x000000ff06097290 */ /* 0x000fe4000fffe1ff */
[----:B------:R-:W-:Y:S02]  /*5d50*/  @!UP0 USHF.R.U32.HI UR4, URZ, UR41, UR4 ;  /* 0x00000029ff048299 */ /* 0x000fe40008011604 */
[----:B------:R-:W-:Y:S02]  /*5d60*/  UIMAD UR10, UR45, UR10, UR6 ;  /* 0x0000000a2d0a72a4 */ /* 0x000fe4000f8e0206 */
[----:B------:R-:W-:Y:S04]  /*5d70*/  @!UP0 USEL UR4, UR5, UR4, !UP2 ;  /* 0x0000000405048287 */ /* 0x000fe8000d000000 */
[----:B------:R-:W-:Y:S02]  /*5d80*/  @!UP0 UIMAD UR10, UR7, UR10, UR4 ;  /* 0x0000000a070a82a4 */ /* 0x000fe4000f8e0204 */
[----:B------:R-:W-:Y:S02]  /*5d90*/  @!UP0 UIADD3 UR11, UPT, UPT, UR11, -UR4, URZ ;  /* 0x800000040b0b8290 */ /* 0x000fe4000fffe0ff */
[----:B------:R-:W-:Y:S02]  /*5da0*/  UIMAD UR7, UR42, UR8, UR38 ;  /* 0x000000082a0772a4 */ /* 0x000fe4000f8e0226 */
[----:B------:R-:W-:Y:S02]  /*5db0*/  @!UP0 UIMAD UR6, UR11, UR45, UR5 ;  /* 0x0000002d0b0682a4 */ /* 0x000fe4000f8e0205 */
[----:B------:R-:W-:Y:S01]  /*5dc0*/  UIMAD UR4, UR58, UR9, UR37 ;  /* 0x000000093a0472a4 */ /* 0x000fe2000f8e0225 */
[----:B------:R-:W-:Y:S02]  /*5dd0*/  @!UP0 UMOV UR5, UR10 ;  /* 0x0000000a00058c82 */ /* 0x000fe40008000000 */
[----:B------:R-:W-:Y:S02]  /*5de0*/  UIMAD UR38, UR5, UR42, UR7 ;  /* 0x0000002a052672a4 */ /* 0x000fe4000f8e0207 */
[----:B------:R-:W-:Y:S11]  /*5df0*/  UIMAD UR37, UR6, UR58, UR4 ;  /* 0x0000003a062572a4 */ /* 0x000ff6000f8e0204 */
[----:B------:R-:W-:Y:S01]  /*5e00*/  @!UPT UIADD3 URZ, UPT, UPT, URZ, URZ, URZ ;  /* 0x000000fffffff290 */ /* 0x000fe2000fffe0ff */
.L_x_95:
[----:B------:R-:W-:Y:S01]  /*5e10*/  UISETP.NE.AND UP0, UPT, UR39, 0x1, UPT ;  /* 0x000000012700788c */ /* 0x000fe2000bf05270 */
[----:B------:R-:W-:Y:S01]  /*5e20*/  LOP3.LUT P0, RZ, R68, 0x3f0, RZ, 0xc0, !PT ;  /* 0x000003f044ff7812 */ /* 0x000fe2000780c0ff */
[----:B------:R-:W-:Y:S01]  /*5e30*/  USHF.L.U32 UR50, UR16, 0x6, URZ ;  /* 0x0000000610327899 */ /* 0x000fe200080006ff */
[----:B------:R-:W-:Y:S01]  /*5e40*/  BSSY.RECONVERGENT B6, `(.L_x_96) ;  /* 0x0000034000067945 */ /* 0x000fe20003800200 */
[----:B------:R-:W-:Y:S01]  /*5e50*/  USHF.L.U32 UR49, UR20, 0x8, URZ ;  /* 0x0000000814317899 */ /* 0x000fe200080006ff */
[----:B------:R-:W-:Y:S06]  /*5e60*/  IADD3 R70, PT, PT, R70, 0x1, RZ ;  /* 0x0000000146467810 */ /* 0x000fec0007ffe0ff */
[----:B------:R-:W2:Y:S01]  /*5e70*/  @!UP0 LDCU.128 UR12, c[0x0][0xb10] ;  /* 0x00016200ff0c87ac */ /* 0x000ea20008000c00 */
[----:B------:R-:W3:Y:S01]  /*5e80*/  @!UP0 LDCU UR5, c[0x0][0xb0c] ;  /* 0x00016180ff0587ac */ /* 0x000ee20008000800 */
[----:B------:R-:W4:Y:S01]  /*5e90*/  @!UP0 LDCU UR10, c[0x0][0xb20] ;  /* 0x00016400ff0a87ac */ /* 0x000f220008000800 */
[----:B--2---:R-:W-:Y:S02]  /*5ea0*/  UIMAD.WIDE.U32 UR8, UR38, UR12, URZ ;  /* 0x0000000c260872a5 */ /* 0x004fe4000f8e00ff */
[----:B------:R-:W-:Y:S02]  /*5eb0*/  UIMAD.WIDE.U32 UR6, UR37, UR15, URZ ;  /* 0x0000000f250672a5 */ /* 0x000fe4000f8e00ff */
[----:B------:R-:W-:Y:S03]  /*5ec0*/  @!UP0 UISETP.NE.AND UP1, UPT, UR14, 0x1, UPT ;  /* 0x000000010e00888c */ /* 0x000fe6000bf25270 */
[----:B------:R-:W-:Y:S01]  /*5ed0*/  @!UP0 UMOV UR4, UR9 ;  /* 0x0000000900048c82 */ /* 0x000fe20008000000 */
[----:B---3--:R-:W-:Y:S02]  /*5ee0*/  @!UP0 UISETP.NE.AND UP2, UPT, UR5, 0x1, UPT ;  /* 0x000000010500888c */ /* 0x008fe4000bf45270 */
[----:B------:R-:W-:Y:S01]  /*5ef0*/  @!UP0 USHF.R.U32.HI UR4, URZ, UR13, UR4 ;  /* 0x0000000dff048299 */ /* 0x000fe20008011604 */
[----:B------:R-:W-:Y:S02]  /*5f00*/  @!UP0 UMOV UR6, UR7 ;  /* 0x0000000700068c82 */ /* 0x000fe40008000000 */
[----:B----4-:R-:W-:Y:S02]  /*5f10*/  @!UP0 USHF.R.U32.HI UR6, URZ, UR10, UR6 ;  /* 0x0000000aff068299 */ /* 0x010fe40008011606 */
[----:B------:R-:W-:Y:S02]  /*5f20*/  @!UP0 USEL UR7, UR38, UR4, !UP2 ;  /* 0x0000000426078287 */ /* 0x000fe4000d000000 */
[----:B------:R-:W-:Y:S04]  /*5f30*/  @!UP0 USEL UR6, UR37, UR6, !UP1 ;  /* 0x0000000625068287 */ /* 0x000fe8000c800000 */
[----:B------:R-:W-:Y:S02]  /*5f40*/  @!UP0 UIADD3 UR4, UPT, UPT, -UR7, UR6, URZ ;  /* 0x0000000607048290 */ /* 0x000fe4000fffe1ff */
[----:B------:R-:W-:Y:S02]  /*5f50*/  @!UP0 UIADD3 UR6, UPT, UPT, UR7, -UR6, URZ ;  /* 0x8000000607068290 */ /* 0x000fe4000fffe0ff */
[----:B------:R-:W-:Y:S02]  /*5f60*/  @!UP0 UIMAD UR38, UR4, UR5, UR38 ;  /* 0x00000005042682a4 */ /* 0x000fe4000f8e0226 */
[----:B------:R-:W-:Y:S01]  /*5f70*/  @!UP0 UIMAD UR37, UR6, UR14, UR37 ;  /* 0x0000000e062582a4 */ /* 0x000fe2000f8e0225 */
[----:B------:R-:W-:Y:S11]  /*5f80*/  @!P0 BRA `(.L_x_97) ;  /* 0x00000000007c8947 */ /* 0x000ff60003800000 */
[----:B------:R-:W2:Y:S01]  /*5f90*/  LDCU.64 UR8, c[0x4][0x80] ;  /* 0x01001000ff0877ac */ /* 0x000ea20008000a00 */
[----:B------:R-:W-:Y:S01]  /*5fa0*/  MOV R2, 0x0 ;  /* 0x0000000000027802 */ /* 0x000fe20000000f00 */
[----:B------:R-:W-:Y:S02]  /*5fb0*/  HFMA2 R12, -RZ, RZ, 0, 5.9604644775390625e-08 ;  /* 0x00000001ff0c7431 */ /* 0x000fe400000001ff */
[----:B------:R-:W-:Y:S01]  /*5fc0*/  IMAD.MOV.U32 R8, RZ, RZ, 0x70 ;  /* 0x00000070ff087424 */ /* 0x000fe200078e00ff */
[----:B------:R3:W4:Y:S01]  /*5fd0*/  LDC.64 R14, c[0x4][R2] ;  /* 0x01000000020e7b82 */ /* 0x0007220000000a00 */
[----:B------:R-:W1:Y:S01]  /*5fe0*/  LDCU.64 UR6, c[0x4][0x88] ;  /* 0x01001100ff0677ac */ /* 0x000e620008000a00 */
[----:B------:R-:W-:Y:S01]  /*5ff0*/  IMAD.MOV.U32 R13, RZ, RZ, RZ ;  /* 0x000000ffff0d7224 */ /* 0x000fe200078e00ff */
[----:B------:R-:W1:Y:S01]  /*6000*/  LDCU.64 UR4, c[0x4][0x8] ;  /* 0x01000100ff0477ac */ /* 0x000e620008000a00 */
[----:B--2---:R-:W-:Y:S01]  /*6010*/  MOV R5, UR9 ;  /* 0x0000000900057c02 */ /* 0x004fe20008000f00 */
[----:B------:R-:W-:Y:S01]  /*6020*/  IMAD.U32 R4, RZ, RZ, UR8 ;  /* 0x00000008ff047e24 */ /* 0x000fe2000f8e00ff */
[----:B-1----:R-:W-:Y:S01]  /*6030*/  MOV R7, UR7 ;  /* 0x0000000700077c02 */ /* 0x002fe20008000f00 */
[----:B------:R-:W-:Y:S01]  /*6040*/  IMAD.U32 R6, RZ, RZ, UR6 ;  /* 0x00000006ff067e24 */ /* 0x000fe2000f8e00ff */
[----:B------:R-:W-:Y:S01]  /*6050*/  MOV R11, UR5 ;  /* 0x00000005000b7c02 */ /* 0x000fe20008000f00 */
[----:B------:R-:W-:Y:S02]  /*6060*/  IMAD.U32 R10, RZ, RZ, UR4 ;  /* 0x00000004ff0a7e24 */ /* 0x000fe4000f8e00ff */
[----:B------:R-:W-:Y:S07]  /*6070*/  LEPC R20, `(.L_x_98) ;  /* 0x000000001014794e */ /* 0x000fee0000000000 */
[----:B---345:R-:W-:Y:S05]  /*6080*/  CALL.ABS.NOINC R14 ;  /* 0x000000000e007343 */ /* 0x038fea0003c00000 */
.L_x_98:
[----:B------:R-:W1:Y:S01]  /*6090*/  LDCU.64 UR8, c[0x4][0x80] ;  /* 0x01001000ff0877ac */ /* 0x000e620008000a00 */
[----:B------:R-:W2:Y:S01]  /*60a0*/  LDC.64 R2, c[0x4][R2] ;  /* 0x0100000002027b82 */ /* 0x000ea20000000a00 */
[----:B------:R-:W-:Y:S02]  /*60b0*/  HFMA2 R12, -RZ, RZ, 0, 5.9604644775390625e-08 ;  /* 0x00000001ff0c7431 */ /* 0x000fe400000001ff */
[----:B------:R-:W-:Y:S02]  /*60c0*/  IMAD.MOV.U32 R8, RZ, RZ, 0x70 ;  /* 0x00000070ff087424 */ /* 0x000fe400078e00ff */
[----:B------:R-:W-:Y:S01]  /*60d0*/  IMAD.MOV.U32 R13, RZ, RZ, RZ ;  /* 0x000000ffff0d7224 */ /* 0x000fe200078e00ff */
[----:B------:R-:W3:Y:S01]  /*60e0*/  LDCU.64 UR6, c[0x4][0x88] ;  /* 0x01001100ff0677ac */ /* 0x000ee20008000a00 */
[----:B------:R-:W4:Y:S01]  /*60f0*/  LDCU.64 UR4, c[0x4][0x8] ;  /* 0x01000100ff0477ac */ /* 0x000f220008000a00 */
[----:B-1----:R-:W-:Y:S02]  /*6100*/  MOV R4, UR8 ;  /* 0x0000000800047c02 */ /* 0x002fe40008000f00 */
[----:B------:R-:W-:Y:S02]  /*6110*/  MOV R5, UR9 ;  /* 0x0000000900057c02 */ /* 0x000fe40008000f00 */
[----:B---3--:R-:W-:Y:S01]  /*6120*/  MOV R7, UR7 ;  /* 0x0000000700077c02 */ /* 0x008fe20008000f00 */
[----:B------:R-:W-:Y:S01]  /*6130*/  IMAD.U32 R6, RZ, RZ, UR6 ;  /* 0x00000006ff067e24 */ /* 0x000fe2000f8e00ff */
[----:B----4-:R-:W-:Y:S01]  /*6140*/  MOV R11, UR5 ;  /* 0x00000005000b7c02 */ /* 0x010fe20008000f00 */
[----:B------:R-:W-:Y:S02]  /*6150*/  IMAD.U32 R10, RZ, RZ, UR4 ;  /* 0x00000004ff0a7e24 */ /* 0x000fe4000f8e00ff */
[----:B------:R-:W-:Y:S07]  /*6160*/  LEPC R20, `(.L_x_97) ;  /* 0x000000001014794e */ /* 0x000fee0000000000 */
[----:B--2---:R-:W-:Y:S05]  /*6170*/  CALL.ABS.NOINC R2 ;  /* 0x0000000002007343 */ /* 0x004fea0003c00000 */
.L_x_97:
[----:B------:R-:W-:Y:S05]  /*6180*/  BSYNC.RECONVERGENT B6 ;  /* 0x0000000000067941 */ /* 0x000fea0003800200 */
.L_x_96:
[----:B------:R-:W-:Y:S02]  /*6190*/  R2UR UR6, R67 ;  /* 0x00000000430672ca */ /* 0x000fe400000e0000 */
[----:B------:R-:W-:Y:S02]  /*61a0*/  R2UR UR5, R77 ;  /* 0x000000004d0572ca */ /* 0x000fe400000e0000 */
[----:B------:R-:W-:Y:S02]  /*61b0*/  R2UR UR4, R76 ;  /* 0x000000004c0472ca */ /* 0x000fe400000e0000 */
[----:B------:R-:W-:Y:S02]  /*61c0*/  ISETP.NE.U32.AND P4, PT, R60, RZ, PT ;  /* 0x000000ff3c00720c */ /* 0x000fe40003f85070 */
[----:B------:R-:W-:Y:S02]  /*61d0*/  ISETP.NE.U32.AND P2, PT, RZ, UR60, PT ;  /* 0x0000003cff007c0c */ /* 0x000fe4000bf45070 */
[----:B------:R-:W-:Y:S02]  /*61e0*/  ISETP.NE.AND.EX P4, PT, R61, RZ, PT, P4 ;  /* 0x000000ff3d00720c */ /* 0x000fe40003f85340 */
[----:B------:R-:W-:Y:S01]  /*61f0*/  ISETP.NE.AND.EX P2, PT, RZ, UR61, PT, P2 ;  /* 0x0000003dff007c0c */ /* 0x000fe2000bf45320 */
[----:B------:R-:W-:Y:S02]  /*6200*/  UISETP.NE.AND UP2, UPT, UR6, URZ, UPT ;  /* 0x000000ff0600728c */ /* 0x000fe4000bf45270 */
[----:B------:R-:W-:Y:S04]  /*6210*/  UISETP.NE.U32.AND UP0, UPT, UR5, URZ, UPT ;  /* 0x000000ff0500728c */ /* 0x000fe8000bf05070 */
[----:B------:R-:W-:Y:S01]  /*6220*/  UISETP.NE.AND.EX UP1, UPT, UR4, URZ, UPT, UP0 ;  /* 0x000000ff0400728c */ /* 0x000fe2000bf25300 */
[----:B------:R-:W-:Y:S01]  /*6230*/  PLOP3.LUT P1, PT, PT, PT, UP2, 0x80, 0x8 ;  /* 0x000000000008781c */ /* 0x000fe20003f2f028 */
[----:B------:R-:W-:Y:S03]  /*6240*/  UPLOP3.LUT UP0, UPT, UPT, UPT, UPT, 0x40, 0x4 ;  /* 0x000000000004789c */ /* 0x000fe60003f0e870 */
[----:B------:R-:W-:Y:S06]  /*6250*/  @UP2 UPLOP3.LUT UP0, UPT, UPT, UPT, UP1, 0x80, 0x8 ;  /* 0x000000000008289c */ /* 0x000fec0003f0f010 */
[----:B------:R-:W-:Y:S01]  /*6260*/  PLOP3.LUT P0, PT, PT, PT, UP0, 0x80, 0x8 ;  /* 0x000000000008781c */ /* 0x000fe20003f0f008 */
[----:B------:R-:W-:Y:S01]  /*6270*/  @!UPT UIADD3 URZ, UPT, UPT, URZ, URZ, URZ ;  /* 0x000000fffffff290 */ /* 0x000fe2000fffe0ff */
[----:B------:R-:W-:Y:S11]  /*6280*/  BRA.U !UP1, `(.L_x_99) ;  /* 0x0000000109407547 */ /* 0x000ff6000b800000 */
[----:B------:R-:W-:Y:S01]  /*6290*/  UISETP.NE.U32.AND UP0, UPT, UR60, URZ, UPT ;  /* 0x000000ff3c00728c */ /* 0x000fe2000bf05070 */
[----:B------:R-:W-:Y:S01]  /*62a0*/  R2UR UR6, R77 ;  /* 0x000000004d0672ca */ /* 0x000fe200000e0000 */
[----:B------:R-:W2:Y:S01]  /*62b0*/  LDCU.64 UR8, c[0x0][0x358] ;  /* 0x00006b00ff0877ac */ /* 0x000ea20008000a00 */
[----:B------:R-:W-:Y:S02]  /*62c0*/  HFMA2 R63, -RZ, RZ, 0, 5.9604644775390625e-08 ;  /* 0x00000001ff3f7431 */ /* 0x000fe400000001ff */
[----:B-1----:R-:W-:Y:S01]  /*62d0*/  IMAD.MOV.U32 R0, RZ, RZ, 0x1 ;  /* 0x00000001ff007424 */ /* 0x002fe200078e00ff */
[----:B------:R-:W-:Y:S06]  /*62e0*/  UISETP.NE.AND.EX UP0, UPT, UR61, URZ, UPT, UP0 ;  /* 0x000000ff3d00728c */ /* 0x000fec000bf05300 */
[----:B------:R-:W-:Y:S05]  /*62f0*/  PLOP3.LUT P3, PT, PT, PT, UP0, 0x80, 0x8 ;  /* 0x000000000008781c */ /* 0x000fea0003f6f008 */
[----:B------:R-:W1:Y:S01]  /*6300*/  @UP0 LDCU.64 UR4, c[0x0][0x888] ;  /* 0x00011100ff0407ac */ /* 0x000e620008000a00 */
[----:B------:R-:W-:Y:S07]  /*6310*/  @UP0 UIMAD UR6, UR36, UR6, URZ ;  /* 0x00000006240602a4 */ /* 0x000fee000f8e02ff */
[----:B------:R-:W-:Y:S01]  /*6320*/  @!P3 PRMT R63, R0, 0x7610, R63 ;  /* 0x00007610003fb816 */ /* 0x000fe2000000003f */
[----:B-1----:R-:W-:Y:S06]  /*6330*/  @UP0 UIMAD.WIDE UR4, UR6, 0x4, UR4 ;  /* 0x00000004060408a5 */ /* 0x002fec000f8e0204 */
[----:B------:R-:W-:Y:S02]  /*6340*/  IMAD.U32 R2, RZ, RZ, UR4 ;  /* 0x00000004ff027e24 */ /* 0x000fe4000f8e00ff */
[----:B------:R-:W-:Y:S03]  /*6350*/  IMAD.U32 R3, RZ, RZ, UR5 ;  /* 0x00000005ff037e24 */ /* 0x000fe6000f8e00ff */
[----:B------:R-:W1:Y:S02]  /*6360*/  @!UP0 LDCU UR4, c[0x0][0x880] ;  /* 0x00011000ff0487ac */ /* 0x000e640008000800 */
[----:B--2--5:R2:W5:Y:S02]  /*6370*/  @P3 LDG.E R27, desc[UR8][R2.64] ;  /* 0x00000008021b3981 */ /* 0x024564000c1e1900 */
[----:B-12---:R-:W-:Y:S02]  /*6380*/  @!P3 MOV R27, UR4 ;  /* 0x00000004001bbc02 */ /* 0x006fe40008000f00 */
.L_x_99:
[----:B------:R-:W-:Y:S05]  /*6390*/  @!P4 BRA `(.L_x_100) ;  /* 0x000000000024c947 */ /* 0x000fea0003800000 */
[----:B------:R-:W-:Y:S01]  /*63a0*/  ISETP.NE.U32.AND P3, PT, R42, RZ, PT ;  /* 0x000000ff2a00720c */ /* 0x000fe20003f65070 */
[----:B------:R-:W2:Y:S03]  /*63b0*/  LDCU.64 UR4, c[0x0][0x358] ;  /* 0x00006b00ff0477ac */ /* 0x000ea60008000a00 */
[----:B------:R-:W-:Y:S11]  /*63c0*/  ISETP.NE.AND.EX P3, PT, R43, RZ, PT, P3 ;  /* 0x000000ff2b00720c */ /* 0x000ff60003f65330 */
[----:B------:R-:W-:Y:S02]  /*63d0*/  @!UPT UIADD3 URZ, UPT, UPT, URZ, URZ, URZ ;  /* 0x000000fffffff290 */ /* 0x000fe4000fffe0ff */
[----:B------:R-:W3:Y:S01]  /*63e0*/  @P3 LDC.64 R2, c[0x0][0x8a8] ;  /* 0x00022a00ff023b82 */ /* 0x000ee20000000a00 */
[----:B-1----:R-:W-:Y:S04]  /*63f0*/  @P3 IMAD R0, R60, UR36, RZ ;  /* 0x000000243c003c24 */ /* 0x002fe8000f8e02ff */
[----:B---3--:R-:W-:Y:S05]  /*6400*/  @P3 IMAD.WIDE R2, R0, 0x4, R2 ;  /* 0x0000000400023825 */ /* 0x008fea00078e0202 */
[----:B--2--5:R2:W5:Y:S02]  /*6410*/  @P3 LDG.E R24, desc[UR4][R2.64] ;  /* 0x0000000402183981 */ /* 0x024564000c1e1900 */
[----:B--2---:R-:W3:Y:S02]  /*6420*/  @!P3 LDC R24, c[0x0][0x8a0] ;  /* 0x00022800ff18bb82 */ /* 0x004ee40000000800 */
.L_x_100:
[----:B-----5:R-:W-:Y:S01]  /*6430*/  FSETP.NEU.AND P3, PT, R27, RZ, PT ;  /* 0x000000ff1b00720b */ /* 0x020fe20003f6d000 */
[----:B------:R-:W-:Y:S01]  /*6440*/  IMAD.SHL.U32 R86, R62, 0x4, RZ ;  /* 0x000000043e567824 */ /* 0x000fe200078e00ff */
[----:B------:R-:W-:Y:S01]  /*6450*/  SEL R5, RZ, 0xffffffff, P2 ;  /* 0xffffffffff057807 */ /* 0x000fe20001000000 */
[----:B------:R-:W-:Y:S01]  /*6460*/  BSSY B1, `(.L_x_101) ;  /* 0x0000043000017945 */ /* 0x000fe20003800000 */
[----:B------:R-:W-:Y:S01]  /*6470*/  @P1 LOP3.LUT P2, RZ, R63, 0xff, RZ, 0xc0, !PT ;  /* 0x000000ff3fff1812 */ /* 0x000fe2000784c0ff */
[----:B------:R-:W-:Y:S01]  /*6480*/  VIADD R81, R86, UR43 ;  /* 0x0000002b56517c36 */ /* 0x000fe20008000000 */
[----:B------:R-:W-:Y:S01]  /*6490*/  @P1 SEL R2, RZ, 0xffffffff, P3 ;  /* 0xffffffffff021807 */ /* 0x000fe20001800000 */
[----:B------:R-:W-:Y:S01]  /*64a0*/  IMAD.MOV.U32 R87, RZ, RZ, 0x1 ;  /* 0x00000001ff577424 */ /* 0x000fe200078e00ff */
[----:B------:R-:W-:Y:S01]  /*64b0*/  LEA R82, R22, UR43, 0x3 ;  /* 0x0000002b16527c11 */ /* 0x000fe2000f8e18ff */
[----:B------:R-:W-:Y:S01]  /*64c0*/  IMAD.MOV.U32 R85, RZ, RZ, RZ ;  /* 0x000000ffff557224 */ /* 0x000fe200078e00ff */
[----:B------:R-:W-:Y:S02]  /*64d0*/  @P0 SEL R2, R5, R2, !P2 ;  /* 0x0000000205020207 */ /* 0x000fe40005000000 */
[----:B------:R-:W-:Y:S02]  /*64e0*/  CS2R R46, SRZ ;  /* 0x00000000002e7805 */ /* 0x000fe4000001ff00 */
[----:B------:R-:W-:Y:S02]  /*64f0*/  SHF.L.U32 R3, R72, 0x1f, RZ ;  /* 0x0000001f48037819 */ /* 0x000fe400000006ff */
[----:B------:R-:W-:Y:S02]  /*6500*/  CS2R R44, SRZ ;  /* 0x00000000002c7805 */ /* 0x000fe4000001ff00 */
[----:B------:R-:W-:Y:S02]  /*6510*/  @P1 LOP3.LUT R2, R2, 0x1, RZ, 0xc0, !PT ;  /* 0x0000000102021812 */ /* 0x000fe400078ec0ff */
[----:B------:R-:W-:Y:S02]  /*6520*/  CS2R R50, SRZ ;  /* 0x0000000000327805 */ /* 0x000fe4000001ff00 */
[----:B------:R-:W-:Y:S02]  /*6530*/  PLOP3.LUT P2, PT, PT, PT, UP1, 0x80, 0x8 ;  /* 0x000000000008781c */ /* 0x000fe40003f4f018 */
[----:B------:R-:W-:Y:S02]  /*6540*/  CS2R R48, SRZ ;  /* 0x0000000000307805 */ /* 0x000fe4000001ff00 */
[----:B------:R-:W-:Y:S02]  /*6550*/  ISETP.NE.U32.OR P6, PT, R2, 0x1, !P1 ;  /* 0x000000010200780c */ /* 0x000fe40004fc5470 */
[----:B------:R-:W-:Y:S02]  /*6560*/  CS2R R54, SRZ ;  /* 0x0000000000367805 */ /* 0x000fe4000001ff00 */
[C---:B------:R-:W-:Y:S02]  /*6570*/  LEA.HI R25, R22.reuse, R22, RZ, 0x1 ;  /* 0x0000001616197211 */ /* 0x040fe400078f08ff */
[----:B------:R-:W-:Y:S02]  /*6580*/  CS2R R52, SRZ ;  /* 0x0000000000347805 */ /* 0x000fe4000001ff00 */
[----:B------:R-:W-:Y:S02]  /*6590*/  LOP3.LUT P4, R69, R63, 0xff, RZ, 0xc0, !PT ;  /* 0x000000ff3f457812 */ /* 0x000fe4000788c0ff */
[----:B------:R-:W-:Y:S02]  /*65a0*/  CS2R R58, SRZ ;  /* 0x00000000003a7805 */ /* 0x000fe4000001ff00 */
[----:B------:R-:W-:Y:S01]  /*65b0*/  SEL R2, RZ, 0xffffffff, P3 ;  /* 0xffffffffff027807 */ /* 0x000fe20001800000 */
[C---:B-1----:R-:W-:Y:S01]  /*65c0*/  IMAD.SHL.U32 R0, R25.reuse, 0x80, RZ ;  /* 0x0000008019007824 */ /* 0x042fe200078e00ff */
[----:B------:R-:W-:Y:S02]  /*65d0*/  LOP3.LUT R25, R25, 0xffe, RZ, 0xc0, !PT ;  /* 0x00000ffe19197812 */ /* 0x000fe400078ec0ff */
[----:B------:R-:W-:Y:S02]  /*65e0*/  CS2R R56, SRZ ;  /* 0x0000000000387805 */ /* 0x000fe4000001ff00 */
[----:B------:R-:W-:Y:S01]  /*65f0*/  P2R R79, PR, RZ, 0x40 ;  /* 0x00000040ff4f7803 */ /* 0x000fe20000000000 */
[----:B------:R-:W-:Y:S01]  /*6600*/  VIADD R35, R81, 0x400 ;  /* 0x0000040051237836 */ /* 0x000fe20000000000 */
[----:B------:R-:W-:Y:S01]  /*6610*/  @P2 SEL R2, R5, R2, !P4 ;  /* 0x0000000205022207 */ /* 0x000fe20006000000 */
[----:B------:R-:W-:Y:S01]  /*6620*/  IMAD.IADD R25, R22, 0x1, -R25 ;  /* 0x0000000116197824 */ /* 0x000fe200078e0a19 */
[----:B------:R-:W-:Y:S01]  /*6630*/  @P6 SHF.L.U32 R4, RZ, 0x1f, RZ ;  /* 0x0000001fff046819 */ /* 0x000fe200000006ff */
[----:B------:R-:W-:Y:S01]  /*6640*/  IMAD.IADD R80, R73, 0x1, R81 ;  /* 0x0000000149507824 */ /* 0x000fe200078e0251 */
[----:B------:R-:W-:Y:S02]  /*6650*/  LOP3.LUT R0, R0, 0xffffff00, RZ, 0xc0, !PT ;  /* 0xffffff0000007812 */ /* 0x000fe400078ec0ff */
[----:B------:R-:W1:Y:S01]  /*6660*/  @P6 SYNCS.PHASECHK.TRANS64.TRYWAIT P1, [UR43+0x40], R4 ;  /* 0x00004004ff0065a7 */ /* 0x000e62000802112b */
[----:B------:R-:W-:Y:S02]  /*6670*/  LOP3.LUT R2, R2, 0x1, RZ, 0xc0, !PT ;  /* 0x0000000102027812 */ /* 0x000fe400078ec0ff */
[----:B------:R-:W-:Y:S02]  /*6680*/  IMAD.IADD R0, R23, 0x1, R0 ;  /* 0x0000000117007824 */ /* 0x000fe400078e0200 */
[----:B------:R-:W-:Y:S02]  /*6690*/  ISETP.NE.U32.AND P5, PT, R2, 0x1, PT ;  /* 0x000000010200780c */ /* 0x000fe40003fa5070 */
[----:B------:R-:W-:Y:S02]  /*66a0*/  IMAD R25, R25, 0x100000, R0 ;  /* 0x0010000019197824 */ /* 0x000fe400078e0200 */
[----:B------:R-:W-:Y:S01]  /*66b0*/  P2R R88, PR, RZ, 0x20 ;  /* 0x00000020ff587803 */ /* 0x000fe20000000000 */
[----:B------:R2:W4:Y:S01]  /*66c0*/  SYNCS.PHASECHK.TRANS64.TRYWAIT P0, [R82+URZ+0xb0], R3 ;  /* 0x0000b003520075a7 */ /* 0x00052200080011ff */
[----:B-1----:R-:W-:Y:S01]  /*66d0*/  @P6 SEL R87, RZ, 0x1, !P1 ;  /* 0x00000001ff576807 */ /* 0x002fe20004800000 */
[----:B--2---:R-:W-:Y:S06]  /*66e0*/  @!P6 BRA `(.L_x_102) ;  /* 0x000000000068e947 */ /* 0x004fec0003800000 */
[C---:B------:R-:W-:Y:S01]  /*66f0*/  @P5 IMAD R4, R74.reuse, 0x4, R35 ;  /* 0x000000044a045824 */ /* 0x040fe200078e0223 */
[----:B------:R-:W-:Y:S01]  /*6700*/  ISETP.NE.AND P1, PT, R87, RZ, PT ;  /* 0x000000ff5700720c */ /* 0x000fe20003f25270 */
[----:B------:R-:W-:Y:S01]  /*6710*/  @P5 IMAD R2, R74, 0x4, R81 ;  /* 0x000000044a025824 */ /* 0x000fe200078e0251 */
[----:B------:R-:W-:Y:S01]  /*6720*/  BSSY B0, `(.L_x_103) ;  /* 0x000000e000007945 */ /* 0x000fe20003800000 */
[----:B------:R-:W-:Y:S01]  /*6730*/  IMAD.MOV.U32 R46, RZ, RZ, RZ ;  /* 0x000000ffff2e7224 */ /* 0x000fe200078e00ff */
[----:B------:R-:W-:Y:S01]  /*6740*/  CS2R R50, SRZ ;  /* 0x0000000000327805 */ /* 0x000fe2000001ff00 */
[----:B------:R-:W-:Y:S01]  /*6750*/  @P5 IMAD.IADD R4, R73, 0x1, R4 ;  /* 0x0000000149045824 */ /* 0x000fe200078e0204 */
[----:B------:R-:W-:Y:S02]  /*6760*/  CS2R R48, SRZ ;  /* 0x0000000000307805 */ /* 0x000fe4000001ff00 */
[----:B------:R-:W-:Y:S02]  /*6770*/  CS2R R44, SRZ ;  /* 0x00000000002c7805 */ /* 0x000fe4000001ff00 */
[----:B------:R-:W-:Y:S02]  /*6780*/  CS2R R58, SRZ ;  /* 0x00000000003a7805 */ /* 0x000fe4000001ff00 */
[----:B------:R-:W-:Y:S02]  /*6790*/  CS2R R56, SRZ ;  /* 0x0000000000387805 */ /* 0x000fe4000001ff00 */
[----:B------:R-:W-:Y:S02]  /*67a0*/  CS2R R54, SRZ ;  /* 0x0000000000367805 */ /* 0x000fe4000001ff00 */
[----:B------:R-:W-:Y:S01]  /*67b0*/  CS2R R52, SRZ ;  /* 0x0000000000347805 */ /* 0x000fe2000001ff00 */
[----:B------:R-:W-:Y:S06]  /*67c0*/  @P1 BRA `(.L_x_104) ;  /* 0x00000000000c1947 */ /* 0x000fec0003800000 */
[----:B------:R-:W-:Y:S04]  /*67d0*/  SHF.L.U32 R5, RZ, 0x1f, RZ ;  /* 0x0000001fff057819 */ /* 0x000fe800000006ff */
[----:B------:R-:W1:Y:S02]  /*67e0*/  SYNCS.PHASECHK.TRANS64.TRYWAIT P1, [UR43+0x40], R5 ;  /* 0x00004005ff0075a7 */ /* 0x000e64000802112b */
[----:B-1----:R-:W-:Y:S05]  /*67f0*/  @!P1 BRA `(.L_x_105) ;  /* 0x00000058009c9947 */ /* 0x002fea0003800000 */
.L_x_104:
[----:B------:R-:W-:Y:S05]  /*6800*/  BSYNC B0 ;  /* 0x0000000000007941 */ /* 0x000fea0003800000 */
.L_x_103:
[----:B------:R-:W-:Y:S01]  /*6810*/  ISETP.NE.AND P1, PT, R88, RZ, PT ;  /* 0x000000ff5800720c */ /* 0x000fe20003f25270 */
[----:B------:R-:W-:Y:S11]  /*6820*/  HFMA2 R85, -RZ, RZ, 0, 5.9604644775390625e-08 ;  /* 0x00000001ff557431 */ /* 0x000ff600000001ff */
[----:B------:R-:W-:Y:S01]  /*6830*/  @!UPT UIADD3 URZ, UPT, UPT, URZ, URZ, URZ ;  /* 0x000000fffffff290 */ /* 0x000fe2000fffe0ff */
[----:B------:R-:W-:Y:S05]  /*6840*/  @P1 WARPSYNC.ALL ;  /* 0x0000000000001948 */ /* 0x000fea0003800000 */
[----:B------:R2:W1:Y:S04]  /*6850*/  @P1 LDSM.16.M88.4 R48, [R2+0x400] ;  /* 0x000400000230183b */ /* 0x0004680000000200 */
[----:B------:R2:W1:Y:S04]  /*6860*/  @P1 LDSM.16.M88.4 R44, [R4] ;  /* 0x00000000042c183b */ /* 0x0004680000000200 */
[----:B------:R2:W1:Y:S04]  /*6870*/  @P1 LDSM.16.M88.4 R56, [R86+UR43+0x400] ;  /* 0x0004002b5638183b */ /* 0x0004680008000200 */
[----:B------:R2:W1:Y:S02]  /*6880*/  @P1 LDSM.16.M88.4 R52, [R80+0x400] ;  /* 0x000400005034183b */ /* 0x0004640000000200 */
.L_x_102:
[----:B------:R-:W-:Y:S05]  /*6890*/  BSYNC B1 ;  /* 0x0000000000017941 */ /* 0x000fea0003800000 */
.L_x_101:
[----:B-1----:R-:W-:Y:S04]  /*68a0*/  SHF.R.U32.HI R5, RZ, 0x15, R25 ;  /* 0x00000015ff057819 */ /* 0x002fe80000011619 */
[----:B------:R-:W-:Y:S01]  /*68b0*/  LOP3.LUT P1, RZ, R5, 0x3, R64, 0x48, !PT ;  /* 0x0000000305ff7812 */ /* 0x000fe20007824840 */
[----:B------:R-:W-:Y:S01]  /*68c0*/  @!UPT UIADD3 URZ, UPT, UPT, URZ, URZ, URZ ;  /* 0x000000fffffff290 */ /* 0x000fe2000fffe0ff */
[----:B----4-:R-:W-:Y:S11]  /*68d0*/  @P0 BRA `(.L_x_106) ;  /* 0x0000000000080947 */ /* 0x010ff60003800000 */
[----:B------:R-:W1:Y:S02]  /*68e0*/  SYNCS.PHASECHK.TRANS64.TRYWAIT P0, [R82+URZ+0xb0], R3 ;  /* 0x0000b003520075a7 */ /* 0x000e6400080011ff */
[----:B-1----:R-:W-:Y:S05]  /*68f0*/  @!P0 BRA `(.L_x_107) ;  /* 0x0000005800748947 */ /* 0x002fea0003800000 */
.L_x_106:
[----:B------:R-:W-:Y:S05]  /*6900*/  @!P1 BRA `(.L_x_108) ;  /* 0x0000000000409947 */ /* 0x000fea0003800000 */
[----:B------:R-:W4:Y:S01]  /*6910*/  LDCU.64 UR8, c[0x4][0x70] ;  /* 0x01000e00ff0877ac */ /* 0x000f220008000a00 */
[----:B-1----:R-:W-:Y:S01]  /*6920*/  MOV R3, 0x0 ;  /* 0x0000000000037802 */ /* 0x002fe20000000f00 */
[----:B------:R-:W-:Y:S02]  /*6930*/  HFMA2 R12, -RZ, RZ, 0, 5.9604644775390625e-08 ;  /* 0x00000001ff0c7431 */ /* 0x000fe400000001ff */
[----:B------:R-:W-:Y:S02]  /*6940*/  IMAD.MOV.U32 R8, RZ, RZ, 0x192 ;  /* 0x00000192ff087424 */ /* 0x000fe400078e00ff */
[----:B------:R-:W-:Y:S01]  /*6950*/  IMAD.MOV.U32 R13, RZ, RZ, RZ ;  /* 0x000000ffff0d7224 */ /* 0x000fe200078e00ff */
[----:B------:R-:W1:Y:S01]  /*6960*/  LDCU.64 UR6, c[0x4][0x78] ;  /* 0x01000f00ff0677ac */ /* 0x000e620008000a00 */
[----:B--2---:R-:W2:Y:S01]  /*6970*/  LDC.64 R2, c[0x4][R3] ;  /* 0x0100000003027b82 */ /* 0x004ea20000000a00 */
[----:B------:R-:W5:Y:S01]  /*6980*/  LDCU.64 UR4, c[0x4][0x10] ;  /* 0x01000200ff0477ac */ /* 0x000f620008000a00 */
[----:B----4-:R-:W-:Y:S01]  /*6990*/  MOV R5, UR9 ;  /* 0x0000000900057c02 */ /* 0x010fe20008000f00 */
[----:B------:R-:W-:Y:S01]  /*69a0*/  IMAD.U32 R4, RZ, RZ, UR8 ;  /* 0x00000008ff047e24 */ /* 0x000fe2000f8e00ff */
[----:B-1----:R-:W-:Y:S01]  /*69b0*/  MOV R7, UR7 ;  /* 0x0000000700077c02 */ /* 0x002fe20008000f00 */
[----:B------:R-:W-:Y:S01]  /*69c0*/  IMAD.U32 R6, RZ, RZ, UR6 ;  /* 0x00000006ff067e24 */ /* 0x000fe2000f8e00ff */
[----:B-----5:R-:W-:Y:S01]  /*69d0*/  MOV R11, UR5 ;  /* 0x00000005000b7c02 */ /* 0x020fe20008000f00 */
[----:B------:R-:W-:Y:S02]  /*69e0*/  IMAD.U32 R10, RZ, RZ, UR4 ;  /* 0x00000004ff0a7e24 */ /* 0x000fe4000f8e00ff */
[----:B------:R-:W-:Y:S07]  /*69f0*/  LEPC R20, `(.L_x_108) ;  /* 0x000000001014794e */ /* 0x000fee0000000000 */
[----:B--23--:R-:W-:Y:S05]  /*6a00*/  CALL.ABS.NOINC R2 ;  /* 0x0000000002007343 */ /* 0x00cfea0003c00000 */
.L_x_108:
[----:B------:R-:W-:Y:S01]  /*6a10*/  LOP3.LUT R20, R56, 0xffffe000, RZ, 0xc0, !PT ;  /* 0xffffe00038147812 */ /* 0x000fe200078ec0ff */
[----:B------:R-:W-:Y:S05]  /*6a20*/  WARPSYNC.ALL ;  /* 0x0000000000007948 */ /* 0x000fea0003800000 */
[----:B------:R-:W-:Y:S01]  /*6a30*/  R2UR UR4, R25 ;  /* 0x00000000190472ca */ /* 0x000fe200000e0000 */
[----:B------:R-:W-:Y:S01]  /*6a40*/  IMAD.SHL.U32 R90, R74, 0x4, RZ ;  /* 0x000000044a5a7824 */ /* 0x000fe200078e00ff */
[----:B------:R-:W-:Y:S01]  /*6a50*/  LOP3.LUT R21, R57, 0xffffe000, RZ, 0xc0, !PT ;  /* 0xffffe00039157812 */ /* 0x000fe200078ec0ff */
[----:B------:R-:W-:Y:S01]  /*6a60*/  BSSY.RECONVERGENT B0, `(.L_x_109) ;  /* 0x0000059000007945 */ /* 0x000fe20003800200 */
[----:B------:R-:W-:Y:S02]  /*6a70*/  LOP3.LUT R26, R59, 0xffffe000, RZ, 0xc0, !PT ;  /* 0xffffe0003b1a7812 */ /* 0x000fe400078ec0ff */
[----:B------:R-:W-:Y:S02]  /*6a80*/  LOP3.LUT R32, R53, 0xffffe000, RZ, 0xc0, !PT ;  /* 0xffffe00035207812 */ /* 0x000fe400078ec0ff */
[----:B------:R-:W-:Y:S02]  /*6a90*/  LOP3.LUT R33, R54, 0xffffe000, RZ, 0xc0, !PT ;  /* 0xffffe00036217812 */ /* 0x000fe400078ec0ff */
[----:B------:R-:W-:Y:S02]  /*6aa0*/  IADD3 R84, PT, PT, R35, R90, RZ ;  /* 0x0000005a23547210 */ /* 0x000fe40007ffe0ff */
[----:B------:R-:W-:Y:S01]  /*6ab0*/  ISETP.NE.AND P0, PT, R75, RZ, PT ;  /* 0x000000ff4b00720c */ /* 0x000fe20003f05270 */
[----:B--2---:R-:W3:Y:S02]  /*6ac0*/  LDTM.16dp128bit.x8 R4, tmem[UR4] ;  /* 0x00000004000479ee */ /* 0x004ee40008180000 */
[----:B------:R-:W-:Y:S02]  /*6ad0*/  IMAD.IADD R83, R73, 0x1, R84 ;  /* 0x0000000149537824 */ /* 0x000fe400078e0254 */
[C---:B---3--:R-:W-:Y:S01]  /*6ae0*/  FMUL R0, R24.reuse, R4 ;  /* 0x0000000418007220 */ /* 0x048fe20000400000 */
[C---:B------:R-:W-:Y:S01]  /*6af0*/  FMUL R2, R24.reuse, R5 ;  /* 0x0000000518027220 */ /* 0x040fe20000400000 */
[C---:B-1----:R-:W-:Y:S01]  /*6b00*/  FMUL R3, R24.reuse, R6 ;  /* 0x0000000618037220 */ /* 0x042fe20000400000 */
[----:B------:R-:W-:Y:S01]  /*6b10*/  FMUL R7, R24, R7 ;  /* 0x0000000718077220 */ /* 0x000fe20000400000 */
[C---:B------:R-:W-:Y:S01]  /*6b20*/  FFMA R28, R27.reuse, R20, R0 ;  /* 0x000000141b1c7223 */ /* 0x040fe20000000000 */
[----:B------:R-:W-:Y:S01]  /*6b30*/  LOP3.LUT R20, R58, 0xffffe000, RZ, 0xc0, !PT ;  /* 0xffffe0003a147812 */ /* 0x000fe200078ec0ff */
[C---:B------:R-:W-:Y:S01]  /*6b40*/  FFMA R29, R27.reuse, R21, R2 ;  /* 0x000000151b1d7223 */ /* 0x040fe20000000002 */
[----:B------:R-:W-:Y:S01]  /*6b50*/  LOP3.LUT R21, R52, 0xffffe000, RZ, 0xc0, !PT ;  /* 0xffffe00034157812 */ /* 0x000fe200078ec0ff */
[C---:B------:R-:W-:Y:S01]  /*6b60*/  FMUL R4, R24.reuse, R8 ;  /* 0x0000000818047220 */ /* 0x040fe20000400000 */
[----:B------:R-:W-:Y:S01]  /*6b70*/  F2FP.TF32.F32.PACK_B R28, R28 ;  /* 0x0000001cff1c723e */ /* 0x000fe200024050ff */
[----:B------:R-:W-:Y:S01]  /*6b80*/  FFMA R30, R27, R20, R3 ;  /* 0x000000141b1e7223 */ /* 0x000fe20000000003 */
[----:B------:R-:W-:Y:S01]  /*6b90*/  LOP3.LUT R20, R55, 0xffffe000, RZ, 0xc0, !PT ;  /* 0xffffe00037147812 */ /* 0x000fe200078ec0ff */
[C---:B------:R-:W-:Y:S01]  /*6ba0*/  FMUL R5, R24.reuse, R9 ;  /* 0x0000000918057220 */ /* 0x040fe20000400000 */
[----:B------:R-:W-:Y:S01]  /*6bb0*/  F2FP.TF32.F32.PACK_B R29, R29 ;  /* 0x0000001dff1d723e */ /* 0x000fe200024050ff */
[C---:B------:R-:W-:Y:S01]  /*6bc0*/  FMUL R6, R24.reuse, R10 ;  /* 0x0000000a18067220 */ /* 0x040fe20000400000 */
[----:B------:R-:W-:Y:S01]  /*6bd0*/  F2FP.TF32.F32.PACK_B R30, R30 ;  /* 0x0000001eff1e723e */ /* 0x000fe200024050ff */
[----:B------:R-:W-:Y:S01]  /*6be0*/  FFMA R31, R27, R26, R7 ;  /* 0x0000001a1b1f7223 */ /* 0x000fe20000000007 */
[----:B------:R-:W-:Y:S01]  /*6bf0*/  LOP3.LUT R26, R49, 0xffffe000, RZ, 0xc0, !PT ;  /* 0xffffe000311a7812 */ /* 0x000fe200078ec0ff */
[----:B------:R-:W-:Y:S01]  /*6c00*/  FMUL R11, R24, R11 ;  /* 0x0000000b180b7220 */ /* 0x000fe20000400000 */
[C---:B------:R-:W-:Y:S01]  /*6c10*/  FFMA R4, R27.reuse, R21, R4 ;  /* 0x000000151b047223 */ /* 0x040fe20000000004 */
[----:B------:R-:W-:Y:S01]  /*6c20*/  LOP3.LUT R21, R48, 0xffffe000, RZ, 0xc0, !PT ;  /* 0xffffe00030157812 */ /* 0x000fe200078ec0ff */
[C---:B------:R-:W-:Y:S01]  /*6c30*/  FFMA R5, R27.reuse, R32, R5 ;  /* 0x000000201b057223 */ /* 0x040fe20000000005 */
[----:B------:R-:W-:Y:S01]  /*6c40*/  F2FP.TF32.F32.PACK_B R31, R31 ;  /* 0x0000001fff1f723e */ /* 0x000fe200024050ff */
        /* <DEDUP_REMOVED lines=8> */
[----:B------:R1:W-:Y:S01]  /*6cd0*/  STSM.16.M88.4 [R81+0x400], R28 ;  /* 0x0004001c51007844 */ /* 0x0003e20000000200 */
[----:B------:R-:W-:Y:S01]  /*6ce0*/  F2FP.TF32.F32.PACK_B R6, R6 ;  /* 0x00000006ff06723e */ /* 0x000fe200024050ff */
[C---:B------:R-:W-:Y:S01]  /*6cf0*/  FMUL R10, R24.reuse, R14 ;  /* 0x0000000e180a7220 */ /* 0x040fe20000400000 */
[----:B------:R-:W-:Y:S01]  /*6d00*/  F2FP.TF32.F32.PACK_B R7, R7 ;  /* 0x00000007ff07723e */ /* 0x000fe200024050ff */
[----:B------:R-:W-:Y:S01]  /*6d10*/  FMUL R15, R24, R15 ;  /* 0x0000000f180f7220 */ /* 0x000fe20000400000 */
[C---:B------:R-:W-:Y:S01]  /*6d20*/  FFMA R8, R27.reuse, R21, R8 ;  /* 0x000000151b087223 */ /* 0x040fe20000000008 */
[C---:B------:R-:W-:Y:S01]  /*6d30*/  FFMA R9, R27.reuse, R26, R9 ;  /* 0x0000001a1b097223 */ /* 0x040fe20000000009 */
[C---:B------:R-:W-:Y:S01]  /*6d40*/  FFMA R10, R27.reuse, R33, R10 ;  /* 0x000000211b0a7223 */ /* 0x040fe2000000000a */
[----:B------:R1:W-:Y:S01]  /*6d50*/  STSM.16.M88.4 [R80+0x400], R4 ;  /* 0x0004000450007844 */ /* 0x0003e20000000200 */
[----:B------:R-:W-:Y:S01]  /*6d60*/  LOP3.LUT R21, R44, 0xffffe000, RZ, 0xc0, !PT ;  /* 0xffffe0002c157812 */ /* 0x000fe200078ec0ff */
[----:B------:R-:W-:Y:S01]  /*6d70*/  FFMA R11, R27, R20, R15 ;  /* 0x000000141b0b7223 */ /* 0x000fe2000000000f */
[----:B------:R-:W-:Y:S01]  /*6d80*/  LOP3.LUT R20, R45, 0xffffe000, RZ, 0xc0, !PT ;  /* 0xffffe0002d147812 */ /* 0x000fe200078ec0ff */
[C---:B------:R-:W-:Y:S01]  /*6d90*/  FMUL R12, R24.reuse, R16 ;  /* 0x00000010180c7220 */ /* 0x040fe20000400000 */
[----:B------:R-:W-:Y:S01]  /*6da0*/  FMUL R13, R24, R17 ;  /* 0x00000011180d7220 */ /* 0x000fe20000400000 */
[----:B------:R-:W-:Y:S01]  /*6db0*/  LOP3.LUT R33, R46, 0xffffe000, RZ, 0xc0, !PT ;  /* 0xffffe0002e217812 */ /* 0x000fe200078ec0ff */
[C---:B------:R-:W-:Y:S01]  /*6dc0*/  FMUL R14, R24.reuse, R18 ;  /* 0x00000012180e7220 */ /* 0x040fe20000400000 */
[----:B------:R-:W-:Y:S01]  /*6dd0*/  LOP3.LUT R26, R47, 0xffffe000, RZ, 0xc0, !PT ;  /* 0xffffe0002f1a7812 */ /* 0x000fe200078ec0ff */
[----:B------:R-:W-:Y:S01]  /*6de0*/  FMUL R19, R24, R19 ;  /* 0x0000001318137220 */ /* 0x000fe20000400000 */
[C---:B------:R-:W-:Y:S01]  /*6df0*/  FFMA R12, R27.reuse, R21, R12 ;  /* 0x000000151b0c7223 */ /* 0x040fe2000000000c */
[C---:B------:R-:W-:Y:S01]  /*6e00*/  FFMA R13, R27.reuse, R20, R13 ;  /* 0x000000141b0d7223 */ /* 0x040fe2000000000d */
[C---:B------:R-:W-:Y:S01]  /*6e10*/  FFMA R14, R27.reuse, R33, R14 ;  /* 0x000000211b0e7223 */ /* 0x040fe2000000000e */
[----:B------:R-:W-:Y:S01]  /*6e20*/  FFMA R15, R27, R26, R19 ;  /* 0x0000001a1b0f7223 */ /* 0x000fe20000000013 */
[----:B------:R-:W-:Y:S02]  /*6e30*/  F2FP.TF32.F32.PACK_B R8, R8 ;  /* 0x00000008ff08723e */ /* 0x000fe400024050ff */
[----:B------:R-:W-:Y:S02]  /*6e40*/  F2FP.TF32.F32.PACK_B R9, R9 ;  /* 0x00000009ff09723e */ /* 0x000fe400024050ff */
[----:B------:R-:W-:Y:S02]  /*6e50*/  F2FP.TF32.F32.PACK_B R10, R10 ;  /* 0x0000000aff0a723e */ /* 0x000fe400024050ff */
[----:B------:R-:W-:Y:S02]  /*6e60*/  F2FP.TF32.F32.PACK_B R11, R11 ;  /* 0x0000000bff0b723e */ /* 0x000fe400024050ff */
[----:B------:R-:W-:Y:S02]  /*6e70*/  F2FP.TF32.F32.PACK_B R12, R12 ;  /* 0x0000000cff0c723e */ /* 0x000fe400024050ff */
[----:B------:R-:W-:Y:S01]  /*6e80*/  F2FP.TF32.F32.PACK_B R13, R13 ;  /* 0x0000000dff0d723e */ /* 0x000fe200024050ff */
[----:B------:R1:W-:Y:S01]  /*6e90*/  STSM.16.M88.4 [R84], R8 ;  /* 0x0000000854007844 */ /* 0x0003e20000000200 */
[----:B------:R-:W-:Y:S02]  /*6ea0*/  F2FP.TF32.F32.PACK_B R14, R14 ;  /* 0x0000000eff0e723e */ /* 0x000fe400024050ff */
[----:B------:R-:W-:Y:S05]  /*6eb0*/  F2FP.TF32.F32.PACK_B R15, R15 ;  /* 0x0000000fff0f723e */ /* 0x000fea00024050ff */
[----:B------:R1:W-:Y:S01]  /*6ec0*/  STSM.16.M88.4 [R83], R12 ;  /* 0x0000000c53007844 */ /* 0x0003e20000000200 */
[----:B------:R-:W-:Y:S01]  /*6ed0*/  @!PT LDS RZ, [RZ] ;  /* 0x00000000fffff984 */ /* 0x000fe20000000800 */
[----:B------:R-:W-:Y:S01]  /*6ee0*/  @!PT LDS RZ, [RZ] ;  /* 0x00000000fffff984 */ /* 0x000fe20000000800 */
[----:B------:R-:W-:Y:S01]  /*6ef0*/  @!PT LDS RZ, [RZ] ;  /* 0x00000000fffff984 */ /* 0x000fe20000000800 */
[----:B------:R-:W-:Y:S01]  /*6f00*/  @!PT LDS RZ, [RZ] ;  /* 0x00000000fffff984 */ /* 0x000fe20000000800 */
[----:B------:R2:W-:Y:S07]  /*6f10*/  MEMBAR.ALL.CTA ;  /* 0x0000000000007992 */ /* 0x0005ee0000008000 */
[----:B--2---:R-:W2:Y:S02]  /*6f20*/  FENCE.VIEW.ASYNC.S ;  /* 0x00000000000073c6 */ /* 0x004ea40000000000 */
[----:B--2---:R-:W-:Y:S06]  /*6f30*/  BAR.SYNC.DEFER_BLOCKING 0x1, 0x80 ;  /* 0x0042000000007b1d */ /* 0x004fec0000010000 */
[----:B------:R-:W-:Y:S05]  /*6f40*/  @P0 BRA `(.L_x_110) ;  /* 0x0000000000280947 */ /* 0x000fea0003800000 */
[----:B------:R-:W-:Y:S01]  /*6f50*/  UIADD3 UR4, UPT, UPT, UR43, 0x400, URZ ;  /* 0x000004002b047890 */ /* 0x000fe2000fffe0ff */
[----:B------:R-:W-:Y:S05]  /*6f60*/  UMOV UR51, UR36 ;  /* 0x0000002400337c82 */ /* 0x000fea0008000000 */
[----:B------:R-:W-:Y:S01]  /*6f70*/  MOV R68, UR4 ;  /* 0x0000000400447c02 */ /* 0x000fe20008000f00 */
[----:B------:R-:W-:Y:S03]  /*6f80*/  UIADD3 UR4, UP0, UPT, UR54, 0x680, URZ ;  /* 0x0000068036047890 */ /* 0x000fe6000ff1e0ff */
[----:B------:R-:W-:Y:S01]  /*6f90*/  R2UR UR48, R68 ;  /* 0x00000000443072ca */ /* 0x000fe200000e0000 */
[----:B------:R-:W-:Y:S11]  /*6fa0*/  UIADD3.X UR5, UPT, UPT, URZ, UR55, URZ, UP0, !UPT ;  /* 0x00000037ff057290 */ /* 0x000ff600087fe4ff */
[----:B------:R-:W-:Y:S01]  /*6fb0*/  @!UPT UIADD3 URZ, UPT, UPT, URZ, URZ, URZ ;  /* 0x000000fffffff290 */ /* 0x000fe2000fffe0ff */
[----:B------:R2:W-:Y:S01]  /*6fc0*/  UTMASTG.3D [UR48], [UR4] ;  /* 0x00000030040073b5 */ /* 0x0005e20008010000 */
[----:B------:R0:W-:Y:S01]  /*6fd0*/  UTMACMDFLUSH ;  /* 0x00000000000079b7 */ /* 0x0001e20000000000 */
[----:B--2---:R-:W-:Y:S04]  /*6fe0*/  DEPBAR.LE SB0, 0x1 ;  /* 0x000080400000791a */ /* 0x004fe80000000000 */
.L_x_110:
[----:B------:R-:W-:Y:S05]  /*6ff0*/  BSYNC.RECONVERGENT B0 ;  /* 0x0000000000007941 */ /* 0x000fea0003800200 */
.L_x_109:
[----:B------:R-:W-:Y:S01]  /*7000*/  BAR.SYNC.DEFER_BLOCKING 0x1, 0x80 ;  /* 0x0042000000007b1d */ /* 0x000fe20000010000 */
[----:B------:R-:W-:Y:S01]  /*7010*/  ISETP.NE.AND P1, PT, R79, RZ, PT ;  /* 0x000000ff4f00720c */ /* 0x000fe20003f25270 */
[----:B------:R-:W-:Y:S01]  /*7020*/  UISETP.NE.AND UP0, UPT, UR52, URZ, UPT ;  /* 0x000000ff3400728c */ /* 0x000fe2000bf05270 */
[----:B------:R-:W-:Y:S11]  /*7030*/  LEA R3, R85, UR43, 0x3 ;  /* 0x0000002b55037c11 */ /* 0x000ff6000f8e18ff */
[----:B-1----:R-:W-:Y:S01]  /*7040*/  @P1 SHF.L.U32 R4, RZ, 0x1f, RZ ;  /* 0x0000001fff041819 */ /* 0x002fe200000006ff */
[----:B------:R-:W-:Y:S06]  /*7050*/  BRA.U !UP0, `(.L_x_111) ;  /* 0x0000000108247547 */ /* 0x000fec000b800000 */
[----:B------:R-:W1:Y:S01]  /*7060*/  S2R R0, SR_CgaCtaId ;  /* 0x0000000000007919 */ /* 0x000e620000008800 */
[----:B------:R-:W-:Y:S01]  /*7070*/  IMAD.U32 R2, RZ, RZ, UR47 ;  /* 0x0000002fff027e24 */ /* 0x000fe2000f8e00ff */
[----:B------:R-:W-:Y:S04]  /*7080*/  UIADD3 UR4, UPT, UPT, UR47, 0x1, URZ ;  /* 0x000000012f047890 */ /* 0x000fe8000fffe0ff */
[----:B------:R-:W-:Y:S01]  /*7090*/  @P1 LEA R2, R2, UR43, 0x3 ;  /* 0x0000002b02021c11 */ /* 0x000fe2000f8e18ff */
[----:B------:R-:W-:Y:S04]  /*70a0*/  UISETP.NE.AND UP0, UPT, UR4, 0x4, UPT ;  /* 0x000000040400788c */ /* 0x000fe8000bf05270 */
[----:B------:R-:W-:Y:S01]  /*70b0*/  @P1 VIADD R5, R2, 0x60 ;  /* 0x0000006002051836 */ /* 0x000fe20000000000 */
[----:B------:R-:W-:Y:S04]  /*70c0*/  USEL UR47, UR4, URZ, UP0 ;  /* 0x000000ff042f7287 */ /* 0x000fe80008000000 */
[----:B-1----:R-:W-:Y:S04]  /*70d0*/  @P1 PRMT R0, R0, 0x654, R5 ;  /* 0x0000065400001816 */ /* 0x002fe80000000005 */
[----:B------:R1:W-:Y:S04]  /*70e0*/  @P1 SYNCS.ARRIVE.TRANS64.RED.A1T0 RZ, [R0+URZ], RZ ;  /* 0x000000ff00ff19a7 */ /* 0x0003e800081004ff */
.L_x_111:
[----:B------:R-:W2:Y:S01]  /*70f0*/  @P1 SYNCS.PHASECHK.TRANS64.TRYWAIT P0, [R3+URZ+0x40], R4 ;  /* 0x00004004030015a7 */ /* 0x000ea200080011ff */
[----:B------:R-:W-:Y:S01]  /*7100*/  BSSY B1, `(.L_x_112) ;  /* 0x0000017000017945 */ /* 0x000fe20003800000 */
[----:B--2---:R-:W-:Y:S03]  /*7110*/  @P1 SEL R87, RZ, 0x1, !P0 ;  /* 0x00000001ff571807 */ /* 0x004fe60004000000 */
[----:B------:R-:W-:Y:S05]  /*7120*/  @!P1 BRA `(.L_x_113) ;  /* 0x0000000000509947 */ /* 0x000fea0003800000 */
[----:B------:R-:W-:Y:S01]  /*7130*/  ISETP.NE.AND P1, PT, R88, RZ, PT ;  /* 0x000000ff5800720c */ /* 0x000fe20003f25270 */
[----:B------:R-:W-:Y:S01]  /*7140*/  BSSY B0, `(.L_x_114) ;  /* 0x000000a000007945 */ /* 0x000fe20003800000 */
[----:B------:R-:W-:Y:S11]  /*7150*/  ISETP.NE.AND P0, PT, R87, RZ, PT ;  /* 0x000000ff5700720c */ /* 0x000ff60003f05270 */
[----:B------:R-:W-:Y:S04]  /*7160*/  @P1 IMAD R5, R85, 0x2000, R86 ;  /* 0x0000200055051824 */ /* 0x000fe800078e0256 */
[----:B------:R-:W-:Y:S05]  /*7170*/  @P1 VIADD R4, R5, UR43 ;  /* 0x0000002b05041c36 */ /* 0x000fea0008000000 */
[----:B------:R-:W-:Y:S01]  /*7180*/  @P1 IADD3 R2, PT, PT, R90, R4, RZ ;  /* 0x000000045a021210 */ /* 0x000fe20007ffe0ff */
[----:B------:R-:W-:Y:S01]  /*7190*/  @P1 IMAD.IADD R4, R73, 0x1, R4 ;  /* 0x0000000149041824 */ /* 0x000fe200078e0204 */
[----:B------:R-:W-:Y:S06]  /*71a0*/  @P0 BRA `(.L_x_115) ;  /* 0x00000000000c0947 */ /* 0x000fec0003800000 */
[----:B-1----:R-:W-:Y:S04]  /*71b0*/  SHF.L.U32 R0, RZ, 0x1f, RZ ;  /* 0x0000001fff007819 */ /* 0x002fe800000006ff */
[----:B------:R-:W1:Y:S02]  /*71c0*/  SYNCS.PHASECHK.TRANS64.TRYWAIT P0, [R3+URZ+0x40], R0 ;  /* 0x00004000030075a7 */ /* 0x000e6400080011ff */
[----:B-1----:R-:W-:Y:S05]  /*71d0*/  @!P0 BRA `(.L_x_116) ;  /* 0x0000005000508947 */ /* 0x002fea0003800000 */
.L_x_115:
[----:B------:R-:W-:Y:S05]  /*71e0*/  BSYNC B0 ;  /* 0x0000000000007941 */ /* 0x000fea0003800000 */
.L_x_114:
[----:B------:R-:W-:Y:S02]  /*71f0*/  ISETP.NE.AND P0, PT, R88, RZ, PT ;  /* 0x000000ff5800720c */ /* 0x000fe40003f05270 */
[----:B------:R-:W-:Y:S11]  /*7200*/  IADD3 R85, PT, PT, R85, 0x1, RZ ;  /* 0x0000000155557810 */ /* 0x000ff60007ffe0ff */
[----:B-1----:R-:W-:Y:S01]  /*7210*/  @P0 IMAD.IADD R0, R73, 0x1, R2 ;  /* 0x0000000149000824 */ /* 0x002fe200078e0202 */
[----:B------:R-:W-:Y:S05]  /*7220*/  @P0 WARPSYNC.ALL ;  /* 0x0000000000000948 */ /* 0x000fea0003800000 */
[----:B------:R2:W3:Y:S04]  /*7230*/  @P0 LDSM.16.M88.4 R56, [R5+UR43+0x400] ;  /* 0x0004002b0538083b */ /* 0x0004e80008000200 */
[----:B------:R2:W4:Y:S04]  /*7240*/  @P0 LDSM.16.M88.4 R52, [R4+0x400] ;  /* 0x000400000434083b */ /* 0x0005280000000200 */
[----:B------:R2:W1:Y:S04]  /*7250*/  @P0 LDSM.16.M88.4 R48, [R2+0x400] ;  /* 0x000400000230083b */ /* 0x0004680000000200 */
[----:B------:R2:W1:Y:S02]  /*7260*/  @P0 LDSM.16.M88.4 R44, [R0+0x400] ;  /* 0x00040000002c083b */ /* 0x0004640000000200 */
.L_x_113:
[----:B------:R-:W-:Y:S05]  /*7270*/  BSYNC B1 ;  /* 0x0000000000017941 */ /* 0x000fea0003800000 */
.L_x_112:
[----:B------:R-:W-:Y:S05]  /*7280*/  VIADD R3, R25, 0x20 ;  /* 0x0000002019037836 */ /* 0x000fea0000000000 */
[----:B------:R-:W-:Y:S04]  /*7290*/  SHF.R.U32.HI R3, RZ, 0x15, R3 ;  /* 0x00000015ff037819 */ /* 0x000fe80000011603 */
[----:B------:R-:W-:Y:S11]  /*72a0*/  LOP3.LUT P0, RZ, R3, 0x3, R64, 0x48, !PT ;  /* 0x0000000303ff7812 */ /* 0x000ff60007804840 */
[----:B------:R-:W-:Y:S02]  /*72b0*/  @!UPT UIADD3 URZ, UPT, UPT, URZ, URZ, URZ ;  /* 0x000000fffffff290 */ /* 0x000fe4000fffe0ff */
[----:B------:R-:W-:Y:S05]  /*72c0*/  @!P0 BRA `(.L_x_117) ;  /* 0x0000000000408947 */ /* 0x000fea0003800000 */
[----:B------:R-:W5:Y:S01]  /*72d0*/  LDCU.64 UR8, c[0x4][0x70] ;  /* 0x01000e00ff0877ac */ /* 0x000f620008000a00 */
[----:B------:R-:W-:Y:S01]  /*72e0*/  MOV R3, 0x0 ;  /* 0x0000000000037802 */ /* 0x000fe20000000f00 */
[----:B------:R-:W-:Y:S02]  /*72f0*/  HFMA2 R12, -RZ, RZ, 0, 5.9604644775390625e-08 ;  /* 0x00000001ff0c7431 */ /* 0x000fe400000001ff */
[----:B------:R-:W-:Y:S02]  /*7300*/  IMAD.MOV.U32 R8, RZ, RZ, 0x192 ;  /* 0x00000192ff087424 */ /* 0x000fe400078e00ff */
[----:B------:R-:W-:Y:S01]  /*7310*/  IMAD.MOV.U32 R13, RZ, RZ, RZ ;  /* 0x000000ffff0d7224 */ /* 0x000fe200078e00ff */
[----:B------:R-:W3:Y:S01]  /*7320*/  LDCU.64 UR6, c[0x4][0x78] ;  /* 0x01000f00ff0677ac */ /* 0x000ee20008000a00 */
[----:B--2---:R-:W2:Y:S01]  /*7330*/  LDC.64 R2, c[0x4][R3] ;  /* 0x0100000003027b82 */ /* 0x004ea20000000a00 */
[----:B------:R-:W4:Y:S01]  /*7340*/  LDCU.64 UR4, c[0x4][0x10] ;  /* 0x01000200ff0477ac */ /* 0x000f220008000a00 */
[----:B-----5:R-:W-:Y:S01]  /*7350*/  MOV R5, UR9 ;  /* 0x0000000900057c02 */ /* 0x020fe20008000f00 */
[----:B------:R-:W-:Y:S01]  /*7360*/  IMAD.U32 R4, RZ, RZ, UR8 ;  /* 0x00000008ff047e24 */ /* 0x000fe2000f8e00ff */
[----:B---3--:R-:W-:Y:S01]  /*7370*/  MOV R7, UR7 ;  /* 0x0000000700077c02 */ /* 0x008fe20008000f00 */
[----:B------:R-:W-:Y:S01]  /*7380*/  IMAD.U32 R6, RZ, RZ, UR6 ;  /* 0x00000006ff067e24 */ /* 0x000fe2000f8e00ff */
[----:B----4-:R-:W-:Y:S01]  /*7390*/  MOV R11, UR5 ;  /* 0x00000005000b7c02 */ /* 0x010fe20008000f00 */
[----:B------:R-:W-:Y:S02]  /*73a0*/  IMAD.U32 R10, RZ, RZ, UR4 ;  /* 0x00000004ff0a7e24 */ /* 0x000fe4000f8e00ff */
[----:B------:R-:W-:Y:S07]  /*73b0*/  LEPC R20, `(.L_x_117) ;  /* 0x000000001014794e */ /* 0x000fee0000000000 */
[----:B-12---:R-:W-:Y:S05]  /*73c0*/  CALL.ABS.NOINC R2 ;  /* 0x0000000002007343 */ /* 0x006fea0003c00000 */
.L_x_117:
[----:B---3--:R-:W-:Y:S01]  /*73d0*/  LOP3.LUT R20, R56, 0xffffe000, RZ, 0xc0, !PT ;  /* 0xffffe00038147812 */ /* 0x008fe200078ec0ff */
[----:B------:R-:W-:Y:S05]  /*73e0*/  WARPSYNC.ALL ;  /* 0x0000000000007948 */ /* 0x000fea0003800000 */
[----:B------:R-:W-:Y:S01]  /*73f0*/  R2UR UR4, R25 ;  /* 0x00000000190472ca */ /* 0x000fe200000e0000 */
[----:B------:R-:W3:Y:S01]  /*7400*/  S2R R89, SR_CgaCtaId ;  /* 0x0000000000597919 */ /* 0x000ee20000008800 */
[----:B------:R-:W-:Y:S01]  /*7410*/  LOP3.LUT R21, R57, 0xffffe000, RZ, 0xc0, !PT ;  /* 0xffffe00039157812 */ /* 0x000fe200078ec0ff */
[----:B------:R-:W-:Y:S01]  /*7420*/  IMAD.U32 R40, RZ, RZ, UR47 ;  /* 0x0000002fff287e24 */ /* 0x000fe2000f8e00ff */
[----:B------:R-:W-:Y:S01]  /*7430*/  LOP3.LUT R41, R58, 0xffffe000, RZ, 0xc0, !PT ;  /* 0xffffe0003a297812 */ /* 0x000fe200078ec0ff */
[----:B------:R-:W-:Y:S01]  /*7440*/  BSSY.RECONVERGENT B0, `(.L_x_118) ;  /* 0x000005b000007945 */ /* 0x000fe20003800200 */
[----:B-1----:R-:W-:Y:S02]  /*7450*/  LOP3.LUT R26, R48, 0xffffe000, RZ, 0xc0, !PT ;  /* 0xffffe000301a7812 */ /* 0x002fe400078ec0ff */
[----:B------:R-:W-:Y:S02]  /*7460*/  ISETP.NE.AND P6, PT, R79, RZ, PT ;  /* 0x000000ff4f00720c */ /* 0x000fe40003fc5270 */
[----:B------:R-:W-:Y:S02]  /*7470*/  ISETP.NE.AND P0, PT, R75, RZ, PT ;  /* 0x000000ff4b00720c */ /* 0x000fe40003f05270 */
[----:B------:R-:W-:Y:S01]  /*7480*/  LEA R91, R85, UR43, 0x3 ;  /* 0x0000002b555b7c11 */ /* 0x000fe2000f8e18ff */
[----:B--2---:R-:W1:Y:S08]  /*7490*/  LDTM.16dp128bit.x8 R4, tmem[UR4+0x20] ;  /* 0x00002004000479ee */ /* 0x004e700008180000 */
[----:B------:R-:W-:Y:S02]  /*74a0*/  @P6 LEA R40, R40, UR43, 0x3 ;  /* 0x0000002b28286c11 */ /* 0x000fe4000f8e18ff */
[----:B------:R-:W-:Y:S03]  /*74b0*/  @P6 SHF.L.U32 R92, RZ, 0x1f, RZ ;  /* 0x0000001fff5c6819 */ /* 0x000fe600000006ff */
[----:B------:R-:W-:Y:S05]  /*74c0*/  @P6 VIADD R40, R40, 0x60 ;  /* 0x0000006028286836 */ /* 0x000fea0000000000 */
[----:B---3--:R-:W-:Y:S01]  /*74d0*/  @P6 PRMT R40, R89, 0x654, R40 ;  /* 0x0000065459286816 */ /* 0x008fe20000000028 */
[C---:B-1----:R-:W-:Y:S01]  /*74e0*/  FMUL R0, R24.reuse, R4 ;  /* 0x0000000418007220 */ /* 0x042fe20000400000 */
[C---:B------:R-:W-:Y:S01]  /*74f0*/  FMUL R2, R24.reuse, R5 ;  /* 0x0000000518027220 */ /* 0x040fe20000400000 */
[C---:B------:R-:W-:Y:S01]  /*7500*/  FMUL R3, R24.reuse, R10 ;  /* 0x0000000a18037220 */ /* 0x040fe20000400000 */
[----:B------:R-:W-:Y:S01]  /*7510*/  FMUL R4, R24, R11 ;  /* 0x0000000b18047220 */ /* 0x000fe20000400000 */
[C---:B------:R-:W-:Y:S01]  /*7520*/  FFMA R28, R27.reuse, R20, R0 ;  /* 0x000000141b1c7223 */ /* 0x040fe20000000000 */
[----:B----4-:R-:W-:Y:S01]  /*7530*/  LOP3.LUT R20, R52, 0xffffe000, RZ, 0xc0, !PT ;  /* 0xffffe00034147812 */ /* 0x010fe200078ec0ff */
        /* <DEDUP_REMOVED lines=8> */
[----:B------:R-:W-:Y:S01]  /*75c0*/  FFMA R31, R27, R21, R2 ;  /* 0x000000151b1f7223 */ /* 0x000fe20000000002 */
[----:B------:R-:W-:Y:S01]  /*75d0*/  LOP3.LUT R21, R53, 0xffffe000, RZ, 0xc0, !PT ;  /* 0xffffe00035157812 */ /* 0x000fe200078ec0ff */
[C---:B------:R-:W-:Y:S01]  /*75e0*/  FMUL R0, R24.reuse, R8 ;  /* 0x0000000818007220 */ /* 0x040fe20000400000 */
[----:B------:R-:W-:Y:S01]  /*75f0*/  F2FP.TF32.F32.PACK_B R30, R30 ;  /* 0x0000001eff1e723e */ /* 0x000fe200024050ff */
[----:B------:R-:W-:Y:S01]  /*7600*/  FMUL R2, R24, R9 ;  /* 0x0000000918027220 */ /* 0x000fe20000400000 */
[----:B------:R-:W-:Y:S01]  /*7610*/  F2FP.TF32.F32.PACK_B R31, R31 ;  /* 0x0000001fff1f723e */ /* 0x000fe200024050ff */
[C---:B------:R-:W-:Y:S01]  /*7620*/  FFMA R32, R27.reuse, R20, R0 ;  /* 0x000000141b207223 */ /* 0x040fe20000000000 */
[----:B------:R-:W-:Y:S01]  /*7630*/  LOP3.LUT R20, R54, 0xffffe000, RZ, 0xc0, !PT ;  /* 0xffffe00036147812 */ /* 0x000fe200078ec0ff */
[----:B------:R-:W-:Y:S01]  /*7640*/  FFMA R33, R27, R21, R2 ;  /* 0x000000151b217223 */ /* 0x000fe20000000002 */
[----:B------:R-:W-:Y:S01]  /*7650*/  LOP3.LUT R21, R49, 0xffffe000, RZ, 0xc0, !PT ;  /* 0xffffe00031157812 */ /* 0x000fe200078ec0ff */
[----:B------:R1:W-:Y:S01]  /*7660*/  STSM.16.M88.4 [R81+0x2400], R28 ;  /* 0x0024001c51007844 */ /* 0x0003e20000000200 */
[----:B------:R-:W-:Y:S01]  /*7670*/  F2FP.TF32.F32.PACK_B R32, R32 ;  /* 0x00000020ff20723e */ /* 0x000fe200024050ff */
[C---:B------:R-:W-:Y:S01]  /*7680*/  FFMA R34, R27.reuse, R20, R3 ;  /* 0x000000141b227223 */ /* 0x040fe20000000003 */
[----:B------:R-:W-:Y:S01]  /*7690*/  LOP3.LUT R20, R50, 0xffffe000, RZ, 0xc0, !PT ;  /* 0xffffe00032147812 */ /* 0x000fe200078ec0ff */
[C---:B------:R-:W-:Y:S01]  /*76a0*/  FMUL R5, R24.reuse, R12 ;  /* 0x0000000c18057220 */ /* 0x040fe20000400000 */
[----:B------:R-:W-:Y:S01]  /*76b0*/  F2FP.TF32.F32.PACK_B R33, R33 ;  /* 0x00000021ff21723e */ /* 0x000fe200024050ff */
[C---:B------:R-:W-:Y:S01]  /*76c0*/  FMUL R6, R24.reuse, R13 ;  /* 0x0000000d18067220 */ /* 0x040fe20000400000 */
[----:B------:R-:W-:Y:S01]  /*76d0*/  F2FP.TF32.F32.PACK_B R34, R34 ;  /* 0x00000022ff22723e */ /* 0x000fe200024050ff */
[----:B------:R-:W-:Y:S01]  /*76e0*/  FMUL R7, R24, R14 ;  /* 0x0000000e18077220 */ /* 0x000fe20000400000 */
[----:B------:R-:W-:Y:S01]  /*76f0*/  FFMA R35, R27, R41, R4 ;  /* 0x000000291b237223 */ /* 0x000fe20000000004 */
[----:B------:R-:W-:Y:S01]  /*7700*/  LOP3.LUT R41, R51, 0xffffe000, RZ, 0xc0, !PT ;  /* 0xffffe00033297812 */ /* 0x000fe200078ec0ff */
[C---:B------:R-:W-:Y:S01]  /*7710*/  FFMA R36, R27.reuse, R26, R5 ;  /* 0x0000001a1b247223 */ /* 0x040fe20000000005 */
[----:B------:R-:W-:Y:S01]  /*7720*/  LOP3.LUT R26, R46, 0xffffe000, RZ, 0xc0, !PT ;  /* 0xffffe0002e1a7812 */ /* 0x000fe200078ec0ff */
[C---:B------:R-:W-:Y:S01]  /*7730*/  FFMA R37, R27.reuse, R21, R6 ;  /* 0x000000151b257223 */ /* 0x040fe20000000006 */
[----:B------:R-:W-:Y:S01]  /*7740*/  FMUL R8, R24, R15 ;  /* 0x0000000f18087220 */ /* 0x000fe20000400000 */
[----:B------:R-:W-:Y:S01]  /*7750*/  FFMA R38, R27, R20, R7 ;  /* 0x000000141b267223 */ /* 0x000fe20000000007 */
[----:B------:R-:W-:Y:S01]  /*7760*/  LOP3.LUT R20, R44, 0xffffe000, RZ, 0xc0, !PT ;  /* 0xffffe0002c147812 */ /* 0x000fe200078ec0ff */
[C---:B------:R-:W-:Y:S01]  /*7770*/  FMUL R9, R24.reuse, R16 ;  /* 0x0000001018097220 */ /* 0x040fe20000400000 */
[----:B------:R-:W-:Y:S01]  /*7780*/  LOP3.LUT R21, R45, 0xffffe000, RZ, 0xc0, !PT ;  /* 0xffffe0002d157812 */ /* 0x000fe200078ec0ff */
[----:B------:R-:W-:Y:S01]  /*7790*/  FFMA R39, R27, R41, R8 ;  /* 0x000000291b277223 */ /* 0x000fe20000000008 */
[C---:B------:R-:W-:Y:S01]  /*77a0*/  FMUL R10, R24.reuse, R17 ;  /* 0x00000011180a7220 */ /* 0x040fe20000400000 */
[C---:B------:R-:W-:Y:S01]  /*77b0*/  FMUL R11, R24.reuse, R18 ;  /* 0x00000012180b7220 */ /* 0x040fe20000400000 */
[----:B------:R-:W-:Y:S01]  /*77c0*/  LOP3.LUT R41, R47, 0xffffe000, RZ, 0xc0, !PT ;  /* 0xffffe0002f297812 */ /* 0x000fe200078ec0ff */
[----:B------:R-:W-:Y:S01]  /*77d0*/  FMUL R12, R24, R19 ;  /* 0x00000013180c7220 */ /* 0x000fe20000400000 */
[----:B------:R-:W-:Y:S02]  /*77e0*/  F2FP.TF32.F32.PACK_B R35, R35 ;  /* 0x00000023ff23723e */ /* 0x000fe400024050ff */
[----:B------:R-:W-:Y:S02]  /*77f0*/  F2FP.TF32.F32.PACK_B R36, R36 ;  /* 0x00000024ff24723e */ /* 0x000fe400024050ff */
[----:B------:R-:W-:Y:S01]  /*7800*/  F2FP.TF32.F32.PACK_B R37, R37 ;  /* 0x00000025ff25723e */ /* 0x000fe200024050ff */
[----:B------:R2:W-:Y:S01]  /*7810*/  STSM.16.M88.4 [R80+0x2400], R32 ;  /* 0x0024002050007844 */ /* 0x0005e20000000200 */
[----:B------:R-:W-:Y:S01]  /*7820*/  F2FP.TF32.F32.PACK_B R38, R38 ;  /* 0x00000026ff26723e */ /* 0x000fe200024050ff */
[C---:B-1----:R-:W-:Y:S01]  /*7830*/  FFMA R28, R27.reuse, R20, R9 ;  /* 0x000000141b1c7223 */ /* 0x042fe20000000009 */
[C---:B------:R-:W-:Y:S01]  /*7840*/  FFMA R29, R27.reuse, R21, R10 ;  /* 0x000000151b1d7223 */ /* 0x040fe2000000000a */
[C---:B------:R-:W-:Y:S01]  /*7850*/  FFMA R30, R27.reuse, R26, R11 ;  /* 0x0000001a1b1e7223 */ /* 0x040fe2000000000b */
[----:B------:R-:W-:Y:S01]  /*7860*/  FFMA R31, R27, R41, R12 ;  /* 0x000000291b1f7223 */ /* 0x000fe2000000000c */
[----:B------:R-:W-:Y:S02]  /*7870*/  F2FP.TF32.F32.PACK_B R39, R39 ;  /* 0x00000027ff27723e */ /* 0x000fe400024050ff */
[----:B------:R-:W-:Y:S02]  /*7880*/  F2FP.TF32.F32.PACK_B R28, R28 ;  /* 0x0000001cff1c723e */ /* 0x000fe400024050ff */
[----:B------:R-:W-:Y:S01]  /*7890*/  F2FP.TF32.F32.PACK_B R29, R29 ;  /* 0x0000001dff1d723e */ /* 0x000fe200024050ff */
[----:B------:R2:W-:Y:S01]  /*78a0*/  STSM.16.M88.4 [R84+0x2000], R36 ;  /* 0x0020002454007844 */ /* 0x0005e20000000200 */
[----:B------:R-:W-:Y:S02]  /*78b0*/  F2FP.TF32.F32.PACK_B R30, R30 ;  /* 0x0000001eff1e723e */ /* 0x000fe400024050ff */
[----:B------:R-:W-:Y:S05]  /*78c0*/  F2FP.TF32.F32.PACK_B R31, R31 ;  /* 0x0000001fff1f723e */ /* 0x000fea00024050ff */
[----:B------:R2:W-:Y:S01]  /*78d0*/  STSM.16.M88.4 [R83+0x2000], R28 ;  /* 0x0020001c53007844 */ /* 0x0005e20000000200 */
[----:B------:R-:W-:Y:S01]  /*78e0*/  @!PT LDS RZ, [RZ] ;  /* 0x00000000fffff984 */ /* 0x000fe20000000800 */
[----:B------:R-:W-:Y:S01]  /*78f0*/  @!PT LDS RZ, [RZ] ;  /* 0x00000000fffff984 */ /* 0x000fe20000000800 */
[----:B------:R-:W-:Y:S01]  /*7900*/  @!PT LDS RZ, [RZ] ;  /* 0x00000000fffff984 */ /* 0x000fe20000000800 */
[----:B------:R-:W-:Y:S01]  /*7910*/  @!PT LDS RZ, [RZ] ;  /* 0x00000000fffff984 */ /* 0x000fe20000000800 */
[----:B------:R1:W-:Y:S07]  /*7920*/  MEMBAR.ALL.CTA ;  /* 0x0000000000007992 */ /* 0x0003ee0000008000 */
[----:B-1----:R-:W1:Y:S02]  /*7930*/  FENCE.VIEW.ASYNC.S ;  /* 0x00000000000073c6 */ /* 0x002e640000000000 */
[----:B-1----:R-:W-:Y:S06]  /*7940*/  BAR.SYNC.DEFER_BLOCKING 0x1, 0x80 ;  /* 0x0042000000007b1d */ /* 0x002fec0000010000 */
[----:B------:R-:W-:Y:S05]  /*7950*/  @P0 BRA `(.L_x_119) ;  /* 0x0000000000240947 */ /* 0x000fea0003800000 */
[----:B------:R-:W-:Y:S02]  /*7960*/  UIADD3 UR4, UP0, UPT, UR54, 0x680, URZ ;  /* 0x0000068036047890 */ /* 0x000fe4000ff1e0ff */
[----:B------:R-:W-:Y:S02]  /*7970*/  UIADD3 UR9, UPT, UPT, UR49, 0x20, URZ ;  /* 0x0000002031097890 */ /* 0x000fe4000fffe0ff */
[----:B------:R-:W-:Y:S02]  /*7980*/  UIADD3 UR8, UPT, UPT, UR43, 0x2400, URZ ;  /* 0x000024002b087890 */ /* 0x000fe4000fffe0ff */
[----:B------:R-:W-:Y:S01]  /*7990*/  UIADD3.X UR5, UPT, UPT, URZ, UR55, URZ, UP0, !UPT ;  /* 0x00000037ff057290 */ /* 0x000fe200087fe4ff */
[----:B------:R-:W-:Y:S01]  /*79a0*/  UMOV UR10, UR50 ;  /* 0x00000032000a7c82 */ /* 0x000fe20008000000 */
[----:B------:R-:W-:Y:S07]  /*79b0*/  UMOV UR11, UR36 ;  /* 0x00000024000b7c82 */ /* 0x000fee0008000000 */
[----:B------:R1:W-:Y:S01]  /*79c0*/  UTMASTG.3D [UR8], [UR4] ;  /* 0x00000008040073b5 */ /* 0x0003e20008010000 */
[----:B------:R0:W-:Y:S01]  /*79d0*/  UTMACMDFLUSH ;  /* 0x00000000000079b7 */ /* 0x0001e20000000000 */
[----:B-1----:R-:W-:Y:S04]  /*79e0*/  DEPBAR.LE SB0, 0x1 ;  /* 0x000080400000791a */ /* 0x002fe80000000000 */
.L_x_119:
[----:B------:R-:W-:Y:S05]  /*79f0*/  BSYNC.RECONVERGENT B0 ;  /* 0x0000000000007941 */ /* 0x000fea0003800200 */
.L_x_118:
[----:B------:R-:W-:Y:S01]  /*7a00*/  BAR.SYNC.DEFER_BLOCKING 0x1, 0x80 ;  /* 0x0042000000007b1d */ /* 0x000fe20000010000 */
[----:B------:R-:W-:Y:S04]  /*7a10*/  UIADD3 UR4, UPT, UPT, UR47, 0x1, URZ ;  /* 0x000000012f047890 */ /* 0x000fe8000fffe0ff */
[----:B------:R-:W-:Y:S04]  /*7a20*/  UISETP.NE.AND UP0, UPT, UR4, 0x4, UPT ;  /* 0x000000040400788c */ /* 0x000fe8000bf05270 */
[----:B------:R-:W-:Y:S01]  /*7a30*/  USEL UR46, UR4, URZ, UP0 ;  /* 0x000000ff042e7287 */ /* 0x000fe20008000000 */
[----:B------:R1:W-:Y:S01]  /*7a40*/  @P6 SYNCS.ARRIVE.TRANS64.RED.A1T0 RZ, [R40+URZ], RZ ;  /* 0x000000ff28ff69a7 */ /* 0x0003e200081004ff */
[----:B------:R-:W-:Y:S01]  /*7a50*/  BSSY B1, `(.L_x_120) ;  /* 0x0000018000017945 */ /* 0x000fe20003800000 */
[----:B------:R-:W3:Y:S02]  /*7a60*/  @P6 SYNCS.PHASECHK.TRANS64.TRYWAIT P0, [R91+URZ+0x40], R92 ;  /* 0x0000405c5b0065a7 */ /* 0x000ee400080011ff */
[----:B---3--:R-:W-:Y:S01]  /*7a70*/  @P6 SEL R87, RZ, 0x1, !P0 ;  /* 0x00000001ff576807 */ /* 0x008fe20004000000 */
[----:B-1----:R-:W-:Y:S06]  /*7a80*/  @!P6 BRA `(.L_x_121) ;  /* 0x000000000050e947 */ /* 0x002fec0003800000 */
        /* <DEDUP_REMOVED lines=8> */
[----:B------:R-:W-:Y:S04]  /*7b10*/  SHF.L.U32 R4, RZ, 0x1f, RZ ;  /* 0x0000001fff047819 */ /* 0x000fe800000006ff */
[----:B------:R-:W1:Y:S02]  /*7b20*/  SYNCS.PHASECHK.TRANS64.TRYWAIT P0, [R91+URZ+0x40], R4 ;  /* 0x000040045b0075a7 */ /* 0x000e6400080011ff */
[----:B-1----:R-:W-:Y:S05]  /*7b30*/  @!P0 BRA `(.L_x_124) ;  /* 0x00000048000c8947 */ /* 0x002fea0003800000 */
.L_x_123:
[----:B------:R-:W-:Y:S05]  /*7b40*/  BSYNC B0 ;  /* 0x0000000000007941 */ /* 0x000fea0003800000 */
.L_x_122:
        /* <DEDUP_REMOVED lines=8> */
.L_x_121:
[----:B------:R-:W-:Y:S05]  /*7bd0*/  BSYNC B1 ;  /* 0x0000000000017941 */ /* 0x000fea0003800000 */
.L_x_120:
[----:B-1----:R-:W-:Y:S05]  /*7be0*/  VIADD R3, R25, 0x40 ;  /* 0x0000004019037836 */ /* 0x002fea0000000000 */
[----:B------:R-:W-:Y:S04]  /*7bf0*/  SHF.R.U32.HI R3, RZ, 0x15, R3 ;  /* 0x00000015ff037819 */ /* 0x000fe80000011603 */
[----:B------:R-:W-:Y:S11]  /*7c00*/  LOP3.LUT P0, RZ, R3, 0x3, R64, 0x48, !PT ;  /* 0x0000000303ff7812 */ /* 0x000ff60007804840 */
[----:B------:R-:W-:Y:S02]  /*7c10*/  @!UPT UIADD3 URZ, UPT, UPT, URZ, URZ, URZ ;  /* 0x000000fffffff290 */ /* 0x000fe4000fffe0ff */
[----:B------:R-:W-:Y:S05]  /*7c20*/  @!P0 BRA `(.L_x_125) ;  /* 0x0000000000408947 */ /* 0x000fea0003800000 */
[----:B------:R-:W1:Y:S01]  /*7c30*/  LDCU.64 UR8, c[0x4][0x70] ;  /* 0x01000e00ff0877ac */ /* 0x000e620008000a00 */
[----:B------:R-:W-:Y:S01]  /*7c40*/  MOV R3, 0x0 ;  /* 0x0000000000037802 */ /* 0x000fe20000000f00 */
[----:B------:R-:W-:Y:S02]  /*7c50*/  HFMA2 R12, -RZ, RZ, 0, 5.9604644775390625e-08 ;  /* 0x00000001ff0c7431 */ /* 0x000fe400000001ff */
[----:B------:R-:W-:Y:S02]  /*7c60*/  IMAD.MOV.U32 R8, RZ, RZ, 0x192 ;  /* 0x00000192ff087424 */ /* 0x000fe400078e00ff */
[----:B------:R-:W-:Y:S01]  /*7c70*/  IMAD.MOV.U32 R13, RZ, RZ, RZ ;  /* 0x000000ffff0d7224 */ /* 0x000fe200078e00ff */
[----:B------:R-:W5:Y:S01]  /*7c80*/  LDCU.64 UR6, c[0x4][0x78] ;  /* 0x01000f00ff0677ac */ /* 0x000f620008000a00 */
[----:B------:R-:W2:Y:S01]  /*7c90*/  LDC.64 R2, c[0x4][R3] ;  /* 0x0100000003027b82 */ /* 0x000ea20000000a00 */
[----:B------:R-:W3:Y:S01]  /*7ca0*/  LDCU.64 UR4, c[0x4][0x10] ;  /* 0x01000200ff0477ac */ /* 0x000ee20008000a00 */
[----:B-1----:R-:W-:Y:S01]  /*7cb0*/  MOV R5, UR9 ;  /* 0x0000000900057c02 */ /* 0x002fe20008000f00 */
[----:B------:R-:W-:Y:S01]  /*7cc0*/  IMAD.U32 R4, RZ, RZ, UR8 ;  /* 0x00000008ff047e24 */ /* 0x000fe2000f8e00ff */
[----:B-----5:R-:W-:Y:S01]  /*7cd0*/  MOV R7, UR7 ;  /* 0x0000000700077c02 */ /* 0x020fe20008000f00 */
[----:B------:R-:W-:Y:S01]  /*7ce0*/  IMAD.U32 R6, RZ, RZ, UR6 ;  /* 0x00000006ff067e24 */ /* 0x000fe2000f8e00ff */
[----:B---3--:R-:W-:Y:S01]  /*7cf0*/  MOV R11, UR5 ;  /* 0x00000005000b7c02 */ /* 0x008fe20008000f00 */
[----:B------:R-:W-:Y:S02]  /*7d00*/  IMAD.U32 R10, RZ, RZ, UR4 ;  /* 0x00000004ff0a7e24 */ /* 0x000fe4000f8e00ff */
[----:B------:R-:W-:Y:S07]  /*7d10*/  LEPC R20, `(.L_x_125) ;  /* 0x000000001014794e */ /* 0x000fee0000000000 */
[----:B--2-4-:R-:W-:Y:S05]  /*7d20*/  CALL.ABS.NOINC R2 ;  /* 0x0000000002007343 */ /* 0x014fea0003c00000 */
.L_x_125:
[----:B---3--:R-:W-:Y:S01]  /*7d30*/  LOP3.LUT R20, R56, 0xffffe000, RZ, 0xc0, !PT ;  /* 0xffffe00038147812 */ /* 0x008fe200078ec0ff */
[----:B------:R-:W-:Y:S05]  /*7d40*/  WARPSYNC.ALL ;  /* 0x0000000000007948 */ /* 0x000fea0003800000 */
[----:B------:R-:W-:Y:S01]  /*7d50*/  R2UR UR4, R25 ;  /* 0x00000000190472ca */ /* 0x000fe200000e0000 */
[----:B------:R-:W-:Y:S01]  /*7d60*/  IMAD.U32 R91, RZ, RZ, UR46 ;  /* 0x0000002eff5b7e24 */ /* 0x000fe2000f8e00ff */
[----:B------:R-:W-:Y:S01]  /*7d70*/  LOP3.LUT R21, R57, 0xffffe000, RZ, 0xc0, !PT ;  /* 0xffffe00039157812 */ /* 0x000fe200078ec0ff */
[----:B------:R-:W-:Y:S01]  /*7d80*/  BSSY.RECONVERGENT B0, `(.L_x_126) ;  /* 0x000005c000007945 */ /* 0x000fe20003800200 */
[----:B------:R-:W-:Y:S02]  /*7d90*/  LOP3.LUT R41, R58, 0xffffe000, RZ, 0xc0, !PT ;  /* 0xffffe0003a297812 */ /* 0x000fe400078ec0ff */
[----:B----4-:R-:W-:Y:S02]  /*7da0*/  LOP3.LUT R26, R54, 0xffffe000, RZ, 0xc0, !PT ;  /* 0xffffe000361a7812 */ /* 0x010fe400078ec0ff */
[----:B------:R-:W-:Y:S02]  /*7db0*/  LOP3.LUT R40, R50, 0xffffe000, RZ, 0xc0, !PT ;  /* 0xffffe00032287812 */ /* 0x000fe400078ec0ff */
[----:B------:R-:W-:Y:S02]  /*7dc0*/  ISETP.NE.AND P6, PT, R79, RZ, PT ;  /* 0x000000ff4f00720c */ /* 0x000fe40003fc5270 */
[----:B------:R-:W-:Y:S01]  /*7dd0*/  ISETP.NE.AND P0, PT, R75, RZ, PT ;  /* 0x000000ff4b00720c */ /* 0x000fe20003f05270 */
[----:B------:R-:W1:Y:S01]  /*7de0*/  LDTM.16dp128bit.x8 R4, tmem[UR4+0x40] ;  /* 0x00004004000479ee */ /* 0x000e620008180000 */
[----:B------:R-:W-:Y:S09]  /*7df0*/  LEA R93, R85, UR43, 0x3 ;  /* 0x0000002b555d7c11 */ /* 0x000ff2000f8e18ff */
[----:B------:R-:W-:Y:S05]  /*7e00*/  @P6 LEA R91, R91, UR43, 0x3 ;  /* 0x0000002b5b5b6c11 */ /* 0x000fea000f8e18ff */
[----:B------:R-:W-:Y:S05]  /*7e10*/  @P6 VIADD R92, R91, 0x60 ;  /* 0x000000605b5c6836 */ /* 0x000fea0000000000 */
[----:B------:R-:W-:Y:S01]  /*7e20*/  @P6 PRMT R92, R89, 0x654, R92 ;  /* 0x00000654595c6816 */ /* 0x000fe2000000005c */
[C---:B-1----:R-:W-:Y:S01]  /*7e30*/  FMUL R0, R24.reuse, R4 ;  /* 0x0000000418007220 */ /* 0x042fe20000400000 */
[C---:B------:R-:W-:Y:S01]  /*7e40*/  FMUL R2, R24.reuse, R5 ;  /* 0x0000000518027220 */ /* 0x040fe20000400000 */
[C---:B------:R-:W-:Y:S01]  /*7e50*/  FMUL R3, R24.reuse, R10 ;  /* 0x0000000a18037220 */ /* 0x040fe20000400000 */
[----:B------:R-:W-:Y:S01]  /*7e60*/  FMUL R4, R24, R11 ;  /* 0x0000000b18047220 */ /* 0x000fe20000400000 */
[C---:B--2---:R-:W-:Y:S01]  /*7e70*/  FFMA R28, R27.reuse, R20, R0 ;  /* 0x000000141b1c7223 */ /* 0x044fe20000000000 */
[----:B------:R-:W-:Y:S01]  /*7e80*/  LOP3.LUT R20, R52, 0xffffe000, RZ, 0xc0, !PT ;  /* 0xffffe00034147812 */ /* 0x000fe200078ec0ff */
        /* <DEDUP_REMOVED lines=14> */
[----:B------:R-:W-:Y:S01]  /*7f70*/  FFMA R32, R27, R20, R0 ;  /* 0x000000141b207223 */ /* 0x000fe20000000000 */
        /* <DEDUP_REMOVED lines=12> */
[----:B------:R-:W-:Y:S01]  /*8040*/  @P6 SHF.L.U32 R14, RZ, 0x1f, RZ ;  /* 0x0000001fff0e6819 */ /* 0x000fe200000006ff */
[C---:B------:R-:W-:Y:S01]  /*8050*/  FFMA R35, R27.reuse, R20, R4 ;  /* 0x000000141b237223 */ /* 0x040fe20000000004 */
[----:B------:R-:W-:Y:S01]  /*8060*/  LOP3.LUT R20, R44, 0xffffe000, RZ, 0xc0, !PT ;  /* 0xffffe0002c147812 */ /* 0x000fe200078ec0ff */
[C---:B------:R-:W-:Y:S01]  /*8070*/  FMUL R8, R24.reuse, R15 ;  /* 0x0000000f18087220 */ /* 0x040fe20000400000 */
[C---:B------:R-:W-:Y:S01]  /*8080*/  FFMA R36, R27.reuse, R26, R5 ;  /* 0x0000001a1b247223 */ /* 0x040fe20000000005 */
[C---:B------:R-:W-:Y:S01]  /*8090*/  FFMA R37, R27.reuse, R21, R6 ;  /* 0x000000151b257223 */ /* 0x040fe20000000006 */
[----:B------:R-:W-:Y:S01]  /*80a0*/  FFMA R38, R27, R40, R7 ;  /* 0x000000281b267223 */ /* 0x000fe20000000007 */
[C---:B------:R-:W-:Y:S01]  /*80b0*/  FMUL R9, R24.reuse, R16 ;  /* 0x0000001018097220 */ /* 0x040fe20000400000 */
[----:B------:R-:W-:Y:S01]  /*80c0*/  LOP3.LUT R21, R45, 0xffffe000, RZ, 0xc0, !PT ;  /* 0xffffe0002d157812 */ /* 0x000fe200078ec0ff */
[----:B------:R-:W-:Y:S01]  /*80d0*/  FFMA R39, R27, R41, R8 ;  /* 0x000000291b277223 */ /* 0x000fe20000000008 */
[----:B------:R-:W-:Y:S01]  /*80e0*/  FMUL R10, R24, R17 ;  /* 0x00000011180a7220 */ /* 0x000fe20000400000 */
[----:B------:R-:W-:Y:S01]  /*80f0*/  LOP3.LUT R26, R46, 0xffffe000, RZ, 0xc0, !PT ;  /* 0xffffe0002e1a7812 */ /* 0x000fe200078ec0ff */
        /* <DEDUP_REMOVED lines=36> */
.L_x_127:
[----:B------:R-:W-:Y:S05]  /*8340*/  BSYNC.RECONVERGENT B0 ;  /* 0x0000000000007941 */ /* 0x000fea0003800200 */
.L_x_126:
[----:B------:R-:W-:Y:S01]  /*8350*/  BAR.SYNC.DEFER_BLOCKING 0x1, 0x80 ;  /* 0x0042000000007b1d */ /* 0x000fe20000010000 */
[----:B------:R-:W-:Y:S01]  /*8360*/  UIADD3 UR4, UPT, UPT, UR46, 0x1, URZ ;  /* 0x000000012e047890 */ /* 0x000fe2000fffe0ff */
[----:B------:R-:W-:Y:S03]  /*8370*/  HFMA2 R91, -RZ, RZ, 0, 0 ;  /* 0x00000000ff5b7431 */ /* 0x000fe600000001ff */
        /* <DEDUP_REMOVED lines=18> */
.L_x_131:
[----:B------:R-:W-:Y:S05]  /*84a0*/  BSYNC B0 ;  /* 0x0000000000007941 */ /* 0x000fea0003800000 */
.L_x_130:
[----:B------:R-:W-:Y:S01]  /*84b0*/  ISETP.NE.AND P0, PT, R88, RZ, PT ;  /* 0x000000ff5800720c */ /* 0x000fe20003f05270 */
[----:B------:R-:W-:Y:S11]  /*84c0*/  VIADD R85, R85, 0x1 ;  /* 0x0000000155557836 */ /* 0x000ff60000000000 */
[----:B------:R-:W-:Y:S01]  /*84d0*/  @!UPT UIADD3 URZ, UPT, UPT, URZ, URZ, URZ ;  /* 0x000000fffffff290 */ /* 0x000fe2000fffe0ff */
[----:B-1----:R-:W-:Y:S01]  /*84e0*/  @P0 IMAD.IADD R4, R73, 0x1, R0 ;  /* 0x0000000149040824 */ /* 0x002fe200078e0200 */
[----:B------:R-:W-:Y:S05]  /*84f0*/  @P0 WARPSYNC.ALL ;  /* 0x0000000000000948 */ /* 0x000fea0003800000 */
[----:B------:R1:W3:Y:S04]  /*8500*/  @P0 LDSM.16.M88.4 R56, [R3+UR43+0x400] ;  /* 0x0004002b0338083b */ /* 0x0002e80008000200 */
[----:B------:R1:W4:Y:S04]  /*8510*/  @P0 LDSM.16.M88.4 R52, [R2+0x400] ;  /* 0x000400000234083b */ /* 0x0003280000000200 */
[----:B------:R1:W1:Y:S04]  /*8520*/  @P0 LDSM.16.M88.4 R48, [R0+0x400] ;  /* 0x000400000030083b */ /* 0x0002680000000200 */
[----:B------:R1:W1:Y:S01]  /*8530*/  @P0 LDSM.16.M88.4 R44, [R4+0x400] ;  /* 0x00040000042c083b */ /* 0x0002620000000200 */
[C---:B------:R-:W-:Y:S04]  /*8540*/  ISETP.NE.AND P0, PT, R85.reuse, 0x4, PT ;  /* 0x000000045500780c */ /* 0x040fe80003f05270 */
[----:B------:R-:W-:Y:S02]  /*8550*/  SEL R85, R85, RZ, P0 ;  /* 0x000000ff55557207 */ /* 0x000fe40000000000 */
[----:B------:R-:W-:Y:S02]  /*8560*/  SEL R91, RZ, 0x1, P0 ;  /* 0x00000001ff5b7807 */ /* 0x000fe40000000000 */
.L_x_129:
[----:B------:R-:W-:Y:S05]  /*8570*/  BSYNC B1 ;  /* 0x0000000000017941 */ /* 0x000fea0003800000 */
.L_x_128:
        /* <DEDUP_REMOVED lines=21> */
.L_x_133:
        /* <DEDUP_REMOVED lines=42> */
[----:B------:R-:W-:Y:S01]  /*8970*/  FFMA R34, R27, R26, R3 ;  /* 0x0000001a1b227223 */ /* 0x000fe20000000003 */
[----:B------:R-:W-:Y:S01]  /*8980*/  LOP3.LUT R26, R48, 0xffffe000, RZ, 0xc0, !PT ;  /* 0xffffe000301a7812 */ /* 0x000fe200078ec0ff */
[C---:B------:R-:W-:Y:S01]  /*8990*/  FMUL R5, R24.reuse, R12 ;  /* 0x0000000c18057220 */ /* 0x040fe20000400000 */
[----:B------:R-:W-:Y:S01]  /*89a0*/  F2FP.TF32.F32.PACK_B R33, R33 ;  /* 0x00000021ff21723e */ /* 0x000fe200024050ff */
[C---:B------:R-:W-:Y:S01]  /*89b0*/  FMUL R6, R24.reuse, R13 ;  /* 0x0000000d18067220 */ /* 0x040fe20000400000 */
[----:B------:R-:W-:Y:S01]  /*89c0*/  F2FP.TF32.F32.PACK_B R34, R34 ;  /* 0x00000022ff22723e */ /* 0x000fe200024050ff */
[----:B------:R-:W-:Y:S01]  /*89d0*/  FMUL R7, R24, R14 ;  /* 0x0000000e18077220 */ /* 0x000fe20000400000 */
[----:B------:R-:W-:Y:S01]  /*89e0*/  @P6 SHF.L.U32 R14, R91, 0x1f, RZ ;  /* 0x0000001f5b0e6819 */ /* 0x000fe200000006ff */
        /* <DEDUP_REMOVED lines=47> */
.L_x_135:
[----:B------:R-:W-:Y:S05]  /*8ce0*/  BSYNC.RECONVERGENT B0 ;  /* 0x0000000000007941 */ /* 0x000fea0003800200 */
.L_x_134:
        /* <DEDUP_REMOVED lines=17> */
[----:B------:R-:W-:Y:S04]  /*8e00*/  SHF.L.U32 R4, R91, 0x1f, RZ ;  /* 0x0000001f5b047819 */ /* 0x000fe800000006ff */
[----:B------:R-:W1:Y:S02]  /*8e10*/  SYNCS.PHASECHK.TRANS64.TRYWAIT P0, [R93+URZ+0x40], R4 ;  /* 0x000040045d0075a7 */ /* 0x000e6400080011ff */
[----:B-1----:R-:W-:Y:S05]  /*8e20*/  @!P0 BRA `(.L_x_140) ;  /* 0x0000003400788947 */ /* 0x002fea0003800000 */
.L_x_139:
[----:B------:R-:W-:Y:S05]  /*8e30*/  BSYNC B0 ;  /* 0x0000000000007941 */ /* 0x000fea0003800000 */
.L_x_138:
        /* <DEDUP_REMOVED lines=10> */
[----:B------:R-:W-:Y:S02]  /*8ee0*/  SEL R6, RZ, 0x1, P0 ;  /* 0x00000001ff067807 */ /* 0x000fe40000000000 */
[----:B------:R-:W-:Y:S02]  /*8ef0*/  SEL R85, R85, RZ, P0 ;  /* 0x000000ff55557207 */ /* 0x000fe40000000000 */
[----:B------:R-:W-:Y:S02]  /*8f00*/  LOP3.LUT R91, R91, R6, RZ, 0x3c, !PT ;  /* 0x000000065b5b7212 */ /* 0x000fe400078e3cff */
.L_x_137:
[----:B------:R-:W-:Y:S05]  /*8f10*/  BSYNC B1 ;  /* 0x0000000000017941 */ /* 0x000fea0003800000 */
.L_x_136:
        /* <DEDUP_REMOVED lines=21> */
.L_x_141:
        /* <DEDUP_REMOVED lines=88> */
[----:B------:R-:W-:Y:S02]  /*95f0*/  UIADD3 UR4, UPT, UPT, UR43, 0x400, URZ ;  /* 0x000004002b047890 */ /* 0x000fe4000fffe0ff */
[----:B------:R-:W-:Y:S01]  /*9600*/  UIADD3 UR9, UPT, UPT, UR49, 0x80, URZ ;  /* 0x0000008031097890 */ /* 0x000fe2000fffe0ff */
[----:B------:R-:W-:Y:S01]  /*9610*/  UMOV UR10, UR50 ;  /* 0x00000032000a7c82 */ /* 0x000fe20008000000 */
[----:B------:R-:W-:Y:S02]  /*9620*/  UMOV UR11, UR36 ;  /* 0x00000024000b7c82 */ /* 0x000fe40008000000 */
[----:B------:R-:W-:Y:S01]  /*9630*/  MOV R68, UR4 ;  /* 0x0000000400447c02 */ /* 0x000fe20008000f00 */
[----:B------:R-:W-:Y:S03]  /*9640*/  UIADD3 UR4, UP0, UPT, UR54, 0x680, URZ ;  /* 0x0000068036047890 */ /* 0x000fe6000ff1e0ff */
[----:B------:R-:W-:Y:S01]  /*9650*/  R2UR UR8, R68 ;  /* 0x00000000440872ca */ /* 0x000fe200000e0000 */
[----:B------:R-:W-:Y:S11]  /*9660*/  UIADD3.X UR5, UPT, UPT, URZ, UR55, URZ, UP0, !UPT ;  /* 0x00000037ff057290 */ /* 0x000ff600087fe4ff */
[----:B------:R-:W-:Y:S01]  /*9670*/  @!UPT UIADD3 URZ, UPT, UPT, URZ, URZ, URZ ;  /* 0x000000fffffff290 */ /* 0x000fe2000fffe0ff */
[----:B------:R1:W-:Y:S01]  /*9680*/  UTMASTG.3D [UR8], [UR4] ;  /* 0x00000008040073b5 */ /* 0x0003e20008010000 */
[----:B------:R0:W-:Y:S01]  /*9690*/  UTMACMDFLUSH ;  /* 0x00000000000079b7 */ /* 0x0001e20000000000 */
[----:B-1----:R-:W-:Y:S04]  /*96a0*/  DEPBAR.LE SB0, 0x1 ;  /* 0x000080400000791a */ /* 0x002fe80000000000 */
.L_x_143:
[----:B------:R-:W-:Y:S05]  /*96b0*/  BSYNC.RECONVERGENT B0 ;  /* 0x0000000000007941 */ /* 0x000fea0003800200 */
.L_x_142:
        /* <DEDUP_REMOVED lines=20> */
.L_x_147:
[----:B------:R-:W-:Y:S05]  /*9800*/  BSYNC B0 ;  /* 0x0000000000007941 */ /* 0x000fea0003800000 */
.L_x_146:
        /* <DEDUP_REMOVED lines=13> */
.L_x_145:
[----:B------:R-:W-:Y:S05]  /*98e0*/  BSYNC B1 ;  /* 0x0000000000017941 */ /* 0x000fea0003800000 */
.L_x_144:
        /* <DEDUP_REMOVED lines=21> */
.L_x_149:
        /* <DEDUP_REMOVED lines=97> */
.L_x_151:
[----:B------:R-:W-:Y:S05]  /*a050*/  BSYNC.RECONVERGENT B0 ;  /* 0x0000000000007941 */ /* 0x000fea0003800200 */
.L_x_150:
        /* <DEDUP_REMOVED lines=20> */
.L_x_155:
[----:B------:R-:W-:Y:S05]  /*a1a0*/  BSYNC B0 ;  /* 0x0000000000007941 */ /* 0x000fea0003800000 */
.L_x_154:
        /* <DEDUP_REMOVED lines=13> */
.L_x_153:
[----:B------:R-:W-:Y:S05]  /*a280*/  BSYNC B1 ;  /* 0x0000000000017941 */ /* 0x000fea0003800000 */
.L_x_152:
        /* <DEDUP_REMOVED lines=21> */
.L_x_157:
        /* <DEDUP_REMOVED lines=97> */
.L_x_159:
[----:B------:R-:W-:Y:S05]  /*a9f0*/  BSYNC.RECONVERGENT B0 ;  /* 0x0000000000007941 */ /* 0x000fea0003800200 */
.L_x_158:
        /* <DEDUP_REMOVED lines=20> */
.L_x_163:
[----:B------:R-:W-:Y:S05]  /*ab40*/  BSYNC B0 ;  /* 0x0000000000007941 */ /* 0x000fea0003800000 */
.L_x_162:
[----:B------:R-:W-:Y:S11]  /*ab50*/  ISETP.NE.AND P0, PT, R88, RZ, PT ;  /* 0x000000ff5800720c */ /* 0x000ff60003f05270 */
[----:B------:R-:W-:Y:S02]  /*ab60*/  @!UPT UIADD3 URZ, UPT, UPT, URZ, URZ, URZ ;  /* 0x000000fffffff290 */ /* 0x000fe4000fffe0ff */
[----:B-1----:R-:W-:Y:S01]  /*ab70*/  @P0 IADD3 R2, PT, PT, R73, R90, RZ ;  /* 0x0000005a49020210 */ /* 0x002fe20007ffe0ff */
[----:B------:R-:W-:Y:S05]  /*ab80*/  @P0 WARPSYNC.ALL ;  /* 0x0000000000000948 */ /* 0x000fea0003800000 */
[----:B------:R1:W3:Y:S04]  /*ab90*/  @P0 LDSM.16.M88.4 R56, [R85+UR43+0x400] ;  /* 0x0004002b5538083b */ /* 0x0002e80008000200 */
[----:B------:R1:W4:Y:S04]  /*aba0*/  @P0 LDSM.16.M88.4 R52, [R0+0x400] ;  /* 0x000400000034083b */ /* 0x0003280000000200 */
[----:B------:R1:W1:Y:S04]  /*abb0*/  @P0 LDSM.16.M88.4 R48, [R90+0x400] ;  /* 0x000400005a30083b */ /* 0x0002680000000200 */
[----:B------:R1:W1:Y:S02]  /*abc0*/  @P0 LDSM.16.M88.4 R44, [R2+0x400] ;  /* 0x00040000022c083b */ /* 0x0002640000000200 */
.L_x_161:
[----:B------:R-:W-:Y:S05]  /*abd0*/  BSYNC B1 ;  /* 0x0000000000017941 */ /* 0x000fea0003800000 */
.L_x_160:
        /* <DEDUP_REMOVED lines=10> */
[----:B------:R-:W2:Y:S01]  /*ac80*/  LDCU.64 UR6, c[0x4][0x78] ;  /* 0x01000f00ff0677ac */ /* 0x000ea20008000a00 */
[----:B-1----:R-:W1:Y:S01]  /*ac90*/  LDC.64 R2, c[0x4][R3] ;  /* 0x0100000003027b82 */ /* 0x002e620000000a00 */
[----:B------:R-:W3:Y:S01]  /*aca0*/  LDCU.64 UR4, c[0x4][0x10] ;  /* 0x01000200ff0477ac */ /* 0x000ee20008000a00 */
[----:B-----5:R-:W-:Y:S01]  /*acb0*/  MOV R5, UR9 ;  /* 0x0000000900057c02 */ /* 0x020fe20008000f00 */
[----:B------:R-:W-:Y:S01]  /*acc0*/  IMAD.U32 R4, RZ, RZ, UR8 ;  /* 0x00000008ff047e24 */ /* 0x000fe2000f8e00ff */
[----:B--2---:R-:W-:Y:S01]  /*acd0*/  MOV R7, UR7 ;  /* 0x0000000700077c02 */ /* 0x004fe20008000f00 */
[----:B------:R-:W-:Y:S01]  /*ace0*/  IMAD.U32 R6, RZ, RZ, UR6 ;  /* 0x00000006ff067e24 */ /* 0x000fe2000f8e00ff */
[----:B---3--:R-:W-:Y:S01]  /*acf0*/  MOV R11, UR5 ;  /* 0x00000005000b7c02 */ /* 0x008fe20008000f00 */
[----:B------:R-:W-:Y:S02]  /*ad00*/  IMAD.U32 R10, RZ, RZ, UR4 ;  /* 0x00000004ff0a7e24 */ /* 0x000fe4000f8e00ff */
[----:B------:R-:W-:Y:S07]  /*ad10*/  LEPC R20, `(.L_x_165) ;  /* 0x000000001014794e */ /* 0x000fee0000000000 */
[----:B-1--4-:R-:W-:Y:S05]  /*ad20*/  CALL.ABS.NOINC R2 ;  /* 0x0000000002007343 */ /* 0x012fea0003c00000 */
.L_x_165:
[----:B------:R-:W-:Y:S01]  /*ad30*/  ISETP.NE.AND P0, PT, R75, RZ, PT ;  /* 0x000000ff4b00720c */ /* 0x000fe20003f05270 */
[----:B------:R-:W-:Y:S05]  /*ad40*/  WARPSYNC.ALL ;  /* 0x0000000000007948 */ /* 0x000fea0003800000 */
[----:B------:R-:W-:Y:S01]  /*ad50*/  R2UR UR4, R25 ;  /* 0x00000000190472ca */ /* 0x000fe200000e0000 */
[----:B------:R-:W5:Y:S01]  /*ad60*/  S2UR UR5, SR_CgaCtaId ;  /* 0x00000000000579c3 */ /* 0x000f620000008800 */
[----:B-1-3--:R-:W-:Y:S01]  /*ad70*/  LOP3.LUT R0, R56, 0xffffe000, RZ, 0xc0, !PT ;  /* 0xffffe00038007812 */ /* 0x00afe200078ec0ff */
[----:B------:R-:W-:Y:S01]  /*ad80*/  BSSY.RECONVERGENT B0, `(.L_x_166) ;  /* 0x000005b000007945 */ /* 0x000fe20003800200 */
[----:B------:R-:W-:Y:S02]  /*ad90*/  LOP3.LUT R2, R57, 0xffffe000, RZ, 0xc0, !PT ;  /* 0xffffe00039027812 */ /* 0x000fe400078ec0ff */
[----:B------:R-:W-:Y:S02]  /*ada0*/  LOP3.LUT R3, R58, 0xffffe000, RZ, 0xc0, !PT ;  /* 0xffffe0003a037812 */ /* 0x000fe400078ec0ff */
[----:B------:R-:W-:Y:S02]  /*adb0*/  LOP3.LUT R20, R59, 0xffffe000, RZ, 0xc0, !PT ;  /* 0xffffe0003b147812 */ /* 0x000fe400078ec0ff */
[----:B----4-:R-:W-:Y:S02]  /*adc0*/  LOP3.LUT R21, R52, 0xffffe000, RZ, 0xc0, !PT ;  /* 0xffffe00034157812 */ /* 0x010fe400078ec0ff */
[----:B------:R-:W-:Y:S01]  /*add0*/  LOP3.LUT R26, R53, 0xffffe000, RZ, 0xc0, !PT ;  /* 0xffffe000351a7812 */ /* 0x000fe200078ec0ff */
[----:B------:R-:W1:Y:S01]  /*ade0*/  LDTM.16dp128bit.x8 R4, tmem[UR4+0xe0] ;  /* 0x0000e004000479ee */ /* 0x000e620008180000 */
[----:B------:R-:W-:Y:S01]  /*adf0*/  R2UR UR4, R82 ;  /* 0x00000000520472ca */ /* 0x000fe200000e0000 */
[----:B------:R-:W-:Y:S01]  /*ae00*/  NOP ;  /* 0x0000000000007918 */ /* 0x000fe20000000000 */
[----:B--2---:R-:W-:Y:S02]  /*ae10*/  LOP3.LUT R29, R54, 0xffffe000, RZ, 0xc0, !PT ;  /* 0xffffe000361d7812 */ /* 0x004fe400078ec0ff */
[----:B------:R-:W-:Y:S02]  /*ae20*/  LOP3.LUT R28, R55, 0xffffe000, RZ, 0xc0, !PT ;  /* 0xffffe000371c7812 */ /* 0x000fe400078ec0ff */
[----:B------:R-:W-:Y:S02]  /*ae30*/  LOP3.LUT R31, R48, 0xffffe000, RZ, 0xc0, !PT ;  /* 0xffffe000301f7812 */ /* 0x000fe400078ec0ff */
[----:B------:R-:W-:Y:S02]  /*ae40*/  LOP3.LUT R30, R49, 0xffffe000, RZ, 0xc0, !PT ;  /* 0xffffe000311e7812 */ /* 0x000fe400078ec0ff */
[----:B------:R-:W-:Y:S02]  /*ae50*/  LOP3.LUT R33, R50, 0xffffe000, RZ, 0xc0, !PT ;  /* 0xffffe00032217812 */ /* 0x000fe400078ec0ff */
[----:B------:R-:W-:Y:S01]  /*ae60*/  LOP3.LUT R32, R51, 0xffffe000, RZ, 0xc0, !PT ;  /* 0xffffe00033207812 */ /* 0x000fe200078ec0ff */
[----:B------:R-:W-:Y:S01]  /*ae70*/  UIADD3 UR4, UPT, UPT, UR4, 0xd0, URZ ;  /* 0x000000d004047890 */ /* 0x000fe2000fffe0ff */
[----:B------:R-:W-:Y:S02]  /*ae80*/  LOP3.LUT R35, R44, 0xffffe000, RZ, 0xc0, !PT ;  /* 0xffffe0002c237812 */ /* 0x000fe400078ec0ff */
[----:B------:R-:W-:Y:S02]  /*ae90*/  LOP3.LUT R34, R45, 0xffffe000, RZ, 0xc0, !PT ;  /* 0xffffe0002d227812 */ /* 0x000fe400078ec0ff */
[----:B------:R-:W-:Y:S02]  /*aea0*/  LOP3.LUT R37, R46, 0xffffe000, RZ, 0xc0, !PT ;  /* 0xffffe0002e257812 */ /* 0x000fe400078ec0ff */
[----:B------:R-:W-:Y:S01]  /*aeb0*/  LOP3.LUT R36, R47, 0xffffe000, RZ, 0xc0, !PT ;  /* 0xffffe0002f247812 */ /* 0x000fe200078ec0ff */
[C---:B-1----:R-:W-:Y:S01]  /*aec0*/  FMUL R4, R24.reuse, R4 ;  /* 0x0000000418047220 */ /* 0x042fe20000400000 */
[C---:B------:R-:W-:Y:S01]  /*aed0*/  FMUL R5, R24.reuse, R5 ;  /* 0x0000000518057220 */ /* 0x040fe20000400000 */
[C---:B------:R-:W-:Y:S01]  /*aee0*/  FMUL R6, R24.reuse, R6 ;  /* 0x0000000618067220 */ /* 0x040fe20000400000 */
[C---:B------:R-:W-:Y:S01]  /*aef0*/  FMUL R7, R24.reuse, R7 ;  /* 0x0000000718077220 */ /* 0x040fe20000400000 */
[C---:B------:R-:W-:Y:S01]  /*af00*/  FFMA R4, R27.reuse, R0, R4 ;  /* 0x000000001b047223 */ /* 0x040fe20000000004 */
[C---:B------:R-:W-:Y:S01]  /*af10*/  FMUL R8, R24.reuse, R8 ;  /* 0x0000000818087220 */ /* 0x040fe20000400000 */
[C---:B------:R-:W-:Y:S01]  /*af20*/  FFMA R5, R27.reuse, R2, R5 ;  /* 0x000000021b057223 */ /* 0x040fe20000000005 */
[C---:B------:R-:W-:Y:S01]  /*af30*/  FMUL R9, R24.reuse, R9 ;  /* 0x0000000918097220 */ /* 0x040fe20000400000 */
[C---:B------:R-:W-:Y:S01]  /*af40*/  FFMA R6, R27.reuse, R3, R6 ;  /* 0x000000031b067223 */ /* 0x040fe20000000006 */
[----:B------:R-:W-:Y:S01]  /*af50*/  F2FP.TF32.F32.PACK_B R4, R4 ;  /* 0x00000004ff04723e */ /* 0x000fe200024050ff */
[C---:B------:R-:W-:Y:S01]  /*af60*/  FMUL R10, R24.reuse, R10 ;  /* 0x0000000a180a7220 */ /* 0x040fe20000400000 */
[----:B------:R-:W-:Y:S01]  /*af70*/  F2FP.TF32.F32.PACK_B R5, R5 ;  /* 0x00000005ff05723e */ /* 0x000fe200024050ff */
[C---:B------:R-:W-:Y:S01]  /*af80*/  FFMA R7, R27.reuse, R20, R7 ;  /* 0x000000141b077223 */ /* 0x040fe20000000007 */
[C---:B------:R-:W-:Y:S01]  /*af90*/  FMUL R11, R24.reuse, R11 ;  /* 0x0000000b180b7220 */ /* 0x040fe20000400000 */
[----:B-----5:R-:W-:Y:S01]  /*afa0*/  UPRMT UR4, UR5, 0x654, UR4 ;  /* 0x0000065405047896 */ /* 0x020fe20008000004 */
[C---:B------:R-:W-:Y:S01]  /*afb0*/  FFMA R8, R27.reuse, R21, R8 ;  /* 0x000000151b087223 */ /* 0x040fe20000000008 */
[C---:B------:R-:W-:Y:S01]  /*afc0*/  FMUL R12, R24.reuse, R12 ;  /* 0x0000000c180c7220 */ /* 0x040fe20000400000 */
[C---:B------:R-:W-:Y:S01]  /*afd0*/  FFMA R9, R27.reuse, R26, R9 ;  /* 0x0000001a1b097223 */ /* 0x040fe20000000009 */
[C---:B------:R-:W-:Y:S01]  /*afe0*/  FMUL R13, R24.reuse, R13 ;  /* 0x0000000d180d7220 */ /* 0x040fe20000400000 */
[C---:B------:R-:W-:Y:S01]  /*aff0*/  FFMA R10, R27.reuse, R29, R10 ;  /* 0x0000001d1b0a7223 */ /* 0x040fe2000000000a */
[C---:B------:R-:W-:Y:S01]  /*b000*/  FMUL R14, R24.reuse, R14 ;  /* 0x0000000e180e7220 */ /* 0x040fe20000400000 */
[C---:B------:R-:W-:Y:S01]  /*b010*/  FFMA R11, R27.reuse, R28, R11 ;  /* 0x0000001c1b0b7223 */ /* 0x040fe2000000000b */
[C---:B------:R-:W-:Y:S01]  /*b020*/  FMUL R15, R24.reuse, R15 ;  /* 0x0000000f180f7220 */ /* 0x040fe20000400000 */
[----:B------:R-:W-:Y:S01]  /*b030*/  F2FP.TF32.F32.PACK_B R6, R6 ;  /* 0x00000006ff06723e */ /* 0x000fe200024050ff */
[C---:B------:R-:W-:Y:S01]  /*b040*/  FFMA R12, R27.reuse, R31, R12 ;  /* 0x0000001f1b0c7223 */ /* 0x040fe2000000000c */
[----:B------:R-:W-:Y:S01]  /*b050*/  F2FP.TF32.F32.PACK_B R7, R7 ;  /* 0x00000007ff07723e */ /* 0x000fe200024050ff */
[C---:B------:R-:W-:Y:S01]  /*b060*/  FMUL R16, R24.reuse, R16 ;  /* 0x0000001018107220 */ /* 0x040fe20000400000 */
[C---:B------:R-:W-:Y:S01]  /*b070*/  FFMA R13, R27.reuse, R30, R13 ;  /* 0x0000001e1b0d7223 */ /* 0x040fe2000000000d */
[C---:B------:R-:W-:Y:S01]  /*b080*/  FMUL R17, R24.reuse, R17 ;  /* 0x0000001118117220 */ /* 0x040fe20000400000 */
[C---:B------:R-:W-:Y:S01]  /*b090*/  FFMA R14, R27.reuse, R33, R14 ;  /* 0x000000211b0e7223 */ /* 0x040fe2000000000e */
[C---:B------:R-:W-:Y:S01]  /*b0a0*/  FMUL R18, R24.reuse, R18 ;  /* 0x0000001218127220 */ /* 0x040fe20000400000 */
[C---:B------:R-:W-:Y:S01]  /*b0b0*/  FFMA R15, R27.reuse, R32, R15 ;  /* 0x000000201b0f7223 */ /* 0x040fe2000000000f */
[----:B------:R-:W-:Y:S01]  /*b0c0*/  FMUL R19, R24, R19 ;  /* 0x0000001318137220 */ /* 0x000fe20000400000 */
[----:B------:R-:W-:Y:S01]  /*b0d0*/  F2FP.TF32.F32.PACK_B R8, R8 ;  /* 0x00000008ff08723e */ /* 0x000fe200024050ff */
[C---:B------:R-:W-:Y:S01]  /*b0e0*/  FFMA R16, R27.reuse, R35, R16 ;  /* 0x000000231b107223 */ /* 0x040fe20000000010 */
[----:B------:R-:W-:Y:S01]  /*b0f0*/  F2FP.TF32.F32.PACK_B R9, R9 ;  /* 0x00000009ff09723e */ /* 0x000fe200024050ff */
[----:B------:R-:W-:Y:S01]  /*b100*/  SYNCS.ARRIVE.TRANS64.RED.A1T0 RZ, [UR4], RZ ;  /* 0x000000ffffff79a7 */ /* 0x000fe20008100404 */
[----:B------:R1:W-:Y:S01]  /*b110*/  STSM.16.M88.4 [R81+0x6400], R4 ;  /* 0x0064000451007844 */ /* 0x0003e20000000200 */
[----:B------:R-:W-:Y:S01]  /*b120*/  F2FP.TF32.F32.PACK_B R10, R10 ;  /* 0x0000000aff0a723e */ /* 0x000fe200024050ff */
[C---:B------:R-:W-:Y:S01]  /*b130*/  FFMA R17, R27.reuse, R34, R17 ;  /* 0x000000221b117223 */ /* 0x040fe20000000011 */
[----:B------:R-:W-:Y:S01]  /*b140*/  F2FP.TF32.F32.PACK_B R11, R11 ;  /* 0x0000000bff0b723e */ /* 0x000fe200024050ff */
[C---:B------:R-:W-:Y:S01]  /*b150*/  FFMA R18, R27.reuse, R37, R18 ;  /* 0x000000251b127223 */ /* 0x040fe20000000012 */
[----:B------:R-:W-:Y:S01]  /*b160*/  FFMA R19, R27, R36, R19 ;  /* 0x000000241b137223 */ /* 0x000fe20000000013 */
[----:B------:R-:W-:Y:S02]  /*b170*/  F2FP.TF32.F32.PACK_B R12, R12 ;  /* 0x0000000cff0c723e */ /* 0x000fe400024050ff */
[----:B------:R1:W-:Y:S01]  /*b180*/  STSM.16.M88.4 [R80+0x6400], R8 ;  /* 0x0064000850007844 */ /* 0x0003e20000000200 */
[----:B------:R-:W-:Y:S02]  /*b190*/  F2FP.TF32.F32.PACK_B R13, R13 ;  /* 0x0000000dff0d723e */ /* 0x000fe400024050ff */
[----:B------:R-:W-:Y:S02]  /*b1a0*/  F2FP.TF32.F32.PACK_B R14, R14 ;  /* 0x0000000eff0e723e */ /* 0x000fe400024050ff */
        /* <DEDUP_REMOVED lines=23> */
[----:B--2---:R-:W-:Y:S04]  /*b320*/  DEPBAR.LE SB0, 0x1 ;  /* 0x000080400000791a */ /* 0x004fe80000000000 */
.L_x_167:
[----:B------:R-:W-:Y:S05]  /*b330*/  BSYNC.RECONVERGENT B0 ;  /* 0x0000000000007941 */ /* 0x000fea0003800200 */
.L_x_166:
[----:B------:R-:W-:Y:S01]  /*b340*/  BAR.SYNC.DEFER_BLOCKING 0x1, 0x80 ;  /* 0x0042000000007b1d */ /* 0x000fe20000010000 */
[----:B------:R-:W-:Y:S01]  /*b350*/  UISETP.NE.AND UP0, UPT, UR52, -0x8, UPT ;  /* 0xfffffff83400788c */ /* 0x000fe2000bf05270 */
[----:B------:R-:W-:Y:S08]  /*b360*/  IADD3 R0, PT, PT, R22, 0x1, RZ ;  /* 0x0000000116007810 */ /* 0x000ff00007ffe0ff */
[----:B------:R-:W-:Y:S05]  /*b370*/  BRA.U !UP0, `(.L_x_168) ;  /* 0x0000000108247547 */ /* 0x000fea000b800000 */
[----:B------:R-:W-:Y:S01]  /*b380*/  ISETP.NE.AND P0, PT, R79, RZ, PT ;  /* 0x000000ff4f00720c */ /* 0x000fe20003f05270 */
[----:B------:R-:W-:Y:S01]  /*b390*/  IMAD.U32 R2, RZ, RZ, UR47 ;  /* 0x0000002fff027e24 */ /* 0x000fe2000f8e00ff */
[----:B------:R-:W-:Y:S04]  /*b3a0*/  UIADD3 UR4, UPT, UPT, UR47, 0x1, URZ ;  /* 0x000000012f047890 */ /* 0x000fe8000fffe0ff */
[----:B------:R-:W-:Y:S04]  /*b3b0*/  UISETP.NE.AND UP0, UPT, UR4, 0x4, UPT ;  /* 0x000000040400788c */ /* 0x000fe8000bf05270 */
[----:B------:R-:W-:Y:S03]  /*b3c0*/  USEL UR47, UR4, URZ, UP0 ;  /* 0x000000ff042f7287 */ /* 0x000fe60008000000 */
[----:B------:R-:W-:Y:S05]  /*b3d0*/  @P0 LEA R2, R2, UR43, 0x3 ;  /* 0x0000002b02020c11 */ /* 0x000fea000f8e18ff */
[----:B------:R-:W-:Y:S05]  /*b3e0*/  @P0 VIADD R2, R2, 0x60 ;  /* 0x0000006002020836 */ /* 0x000fea0000000000 */
[----:B------:R-:W-:Y:S04]  /*b3f0*/  @P0 PRMT R2, R89, 0x654, R2 ;  /* 0x0000065459020816 */ /* 0x000fe80000000002 */
[----:B------:R2:W-:Y:S03]  /*b400*/  @P0 SYNCS.ARRIVE.TRANS64.RED.A1T0 RZ, [R2+URZ], RZ ;  /* 0x000000ff02ff09a7 */ /* 0x0005e600081004ff */
.L_x_168:
[----:B------:R-:W-:Y:S01]  /*b410*/  R2UR UR6, R78 ;  /* 0x000000004e0672ca */ /* 0x000fe200000e0000 */
[----:B------:R-:W-:Y:S01]  /*b420*/  UIADD3 UR52, UPT, UPT, UR52, 0x8, URZ ;  /* 0x0000000834347890 */ /* 0x000fe2000fffe0ff */
[----:B------:R-:W-:Y:S01]  /*b430*/  R2UR UR5, R65 ;  /* 0x00000000410572ca */ /* 0x000fe200000e0000 */
[----:B------:R-:W-:Y:S01]  /*b440*/  UMOV UR36, UR63 ;  /* 0x0000003f00247c82 */ /* 0x000fe20008000000 */
[----:B------:R-:W-:Y:S02]  /*b450*/  R2UR UR4, R66 ;  /* 0x00000000420472ca */ /* 0x000fe400000e0000 */
[----:B------:R-:W-:Y:S02]  /*b460*/  ISETP.NE.AND P0, PT, R70, 0x2, PT ;  /* 0x000000024600780c */ /* 0x000fe40003f05270 */
[----:B------:R-:W-:Y:S02]  /*b470*/  ISETP.NE.AND P1, PT, R0, 0x4, PT ;  /* 0x000000040000780c */ /* 0x000fe40003f25270 */
[----:B--2---:R-:W-:Y:S02]  /*b480*/  SEL R2, RZ, 0x1, P0 ;  /* 0x00000001ff027807 */ /* 0x004fe40000000000 */
[----:B------:R-:W-:Y:S01]  /*b490*/  SEL R3, RZ, 0x1, P1 ;  /* 0x00000001ff037807 */ /* 0x000fe20000800000 */
[----:B------:R-:W-:Y:S01]  /*b4a0*/  UISETP.NE.AND UP0, UPT, UR6, URZ, UPT ;  /* 0x000000ff0600728c */ /* 0x000fe2000bf05270 */
[----:B------:R-:W-:Y:S01]  /*b4b0*/  LOP3.LUT R71, R71, R2, RZ, 0x3c, !PT ;  /* 0x0000000247477212 */ /* 0x000fe200078e3cff */
[----:B------:R-:W-:Y:S01]  /*b4c0*/  UIADD3 UR20, UPT, UPT, UR37, UR5, URZ ;  /* 0x0000000525147290 */ /* 0x000fe2000fffe0ff */
[----:B------:R-:W-:Y:S01]  /*b4d0*/  LOP3.LUT R72, R72, R3, RZ, 0x3c, !PT ;  /* 0x0000000348487212 */ /* 0x000fe200078e3cff */
[----:B------:R-:W-:Y:S01]  /*b4e0*/  UIADD3 UR16, UPT, UPT, UR38, UR4, URZ ;  /* 0x0000000426107290 */ /* 0x000fe2000fffe0ff */
[----:B------:R-:W-:Y:S02]  /*b4f0*/  SEL R70, R70, RZ, P0 ;  /* 0x000000ff46467207 */ /* 0x000fe40000000000 */
[----:B------:R-:W-:Y:S02]  /*b500*/  SEL R22, R0, RZ, P1 ;  /* 0x000000ff00167207 */ /* 0x000fe40000800000 */
[----:B------:R-:W-:Y:S07]  /*b510*/  BRA.U UP0, `(.L_x_169) ;  /* 0xffffffa100f07547 */ /* 0x000fee000b83ffff */
[----:B------:R-:W-:-:S13]  /*b520*/  R2UR UR4, R67 ;  /* 0x00000000430472ca */ /* 0x000fda00000e0000 */
[----:B------:R-:W-:-:S09]  /*b530*/  UISETP.NE.AND UP0, UPT, UR4, URZ, UPT ;  /* 0x000000ff0400728c */ /* 0x000fd2000bf05270 */
[----:B------:R-:W-:Y:S05]  /*b540*/  BRA.U !UP0, `(.L_x_170) ;  /* 0x0000000108487547 */ /* 0x000fea000b800000 */
[----:B------:R-:W2:Y:S02]  /*b550*/  LDCU.64 UR4, c[0x0][0x890] ;  /* 0x00011200ff0477ac */ /* 0x000ea40008000a00 */
[----:B--2---:R-:W-:-:S04]  /*b560*/  UISETP.NE.U32.AND UP0, UPT, UR4, URZ, UPT ;  /* 0x000000ff0400728c */ /* 0x004fc8000bf05070 */
[----:B------:R-:W-:-:S09]  /*b570*/  UISETP.NE.AND.EX UP0, UPT, UR5, URZ, UPT, UP0 ;  /* 0x000000ff0500728c */ /* 0x000fd2000bf05300 */
[----:B------:R-:W-:Y:S05]  /*b580*/  BRA.U UP0, `(.L_x_171) ;  /* 0x00000001000c7547 */ /* 0x000fea000b800000 */
[----:B------:R-:W-:-:S13]  /*b590*/  FSETP.NEU.AND P0, PT, R27, RZ, PT ;  /* 0x000000ff1b00720b */ /* 0x000fda0003f0d000 */
[----:B------:R-:W-:Y:S05]  /*b5a0*/  @!P0 EXIT ;  /* 0x000000000000894d */ /* 0x000fea0003800000 */
[----:B------:R-:W-:Y:S05]  /*b5b0*/  BRA `(.L_x_170) ;  /* 0x00000000002c7947 */ /* 0x000fea0003800000 */
.L_x_171:
[----:B------:R-:W-:Y:S01]  /*b5c0*/  ISETP.NE.AND P0, PT, R69, RZ, PT ;  /* 0x000000ff4500720c */ /* 0x000fe20003f05270 */
[----:B------:R-:W-:-:S12]  /*b5d0*/  BSSY.RECONVERGENT B0, `(.L_x_170) ;  /* 0x0000009000007945 */ /* 0x000fd80003800200 */
[----:B------:R-:W-:Y:S05]  /*b5e0*/  @P0 BRA `(.L_x_172) ;  /* 0x0000000000140947 */ /* 0x000fea0003800000 */
[----:B------:R-:W2:Y:S02]  /*b5f0*/  LDCU.64 UR4, c[0x0][0x888] ;  /* 0x00011100ff0477ac */ /* 0x000ea40008000a00 */
[----:B--2---:R-:W-:-:S04]  /*b600*/  ISETP.NE.U32.AND P0, PT, RZ, UR4, PT ;  /* 0x00000004ff007c0c */ /* 0x004fc8000bf05070 */
[----:B------:R-:W-:-:S13]  /*b610*/  ISETP.NE.AND.EX P0, PT, RZ, UR5, PT, P0 ;  /* 0x00000005ff007c0c */ /* 0x000fda000bf05300 */
[----:B------:R-:W-:Y:S05]  /*b620*/  @!P0 EXIT ;  /* 0x000000000000894d */ /* 0x000fea0003800000 */
[----:B------:R-:W-:Y:S05]  /*b630*/  BRA `(.L_x_173) ;  /* 0x0000000000087947 */ /* 0x000fea0003800000 */
.L_x_172:
[----:B------:R-:W-:-:S13]  /*b640*/  FSETP.NEU.AND P0, PT, R27, RZ, PT ;  /* 0x000000ff1b00720b */ /* 0x000fda0003f0d000 */
[----:B------:R-:W-:Y:S05]  /*b650*/  @!P0 EXIT ;  /* 0x000000000000894d */ /* 0x000fea0003800000 */
.L_x_173:
[----:B------:R-:W-:Y:S05]  /*b660*/  BSYNC.RECONVERGENT B0 ;  /* 0x0000000000007941 */ /* 0x000fea0003800200 */
.L_x_170:
[----:B------:R-:W2:Y:S01]  /*b670*/  S2UR UR5, SR_CgaCtaId ;  /* 0x00000000000579c3 */ /* 0x000ea20000008800 */
[----:B------:R-:W-:Y:S01]  /*b680*/  ULEA UR4, UR47, UR43, 0x3 ;  /* 0x0000002b2f047291 */ /* 0x000fe2000f8e18ff */
[----:B------:R-:W-:-:S04]  /*b690*/  DEPBAR.LE SB0, 0x0 ;  /* 0x000080000000791a */ /* 0x000fc80000000000 */
[----:B------:R-:W-:-:S04]  /*b6a0*/  UIADD3 UR4, UPT, UPT, UR4, 0x60, URZ ;  /* 0x0000006004047890 */ /* 0x000fc8000fffe0ff */
[----:B--2---:R-:W-:-:S09]  /*b6b0*/  UPRMT UR4, UR5, 0x654, UR4 ;  /* 0x0000065405047896 */ /* 0x004fd20008000004 */
[----:B------:R-:W-:Y:S01]  /*b6c0*/  SYNCS.ARRIVE.TRANS64.RED.A1T0 RZ, [UR4], RZ ;  /* 0x000000ffffff79a7 */ /* 0x000fe20008100404 */
[----:B------:R-:W-:Y:S05]  /*b6d0*/  EXIT ;  /* 0x000000000000794d */ /* 0x000fea0003800000 */
.L_x_24:
[----:B--2---:R2:W3:Y:S02]  /*b6e0*/  SYNCS.PHASECHK.TRANS64.TRYWAIT P0, [R0+URZ+0x100], R3 ;  /* 0x00010003000075a7 */ /* 0x0044e400080011ff */
[----:B---3--:R-:W-:Y:S05]  /*b6f0*/  @!P0 NANOSLEEP.SYNCS 0x989680 ;  /* 0x009896800000895d */ /* 0x008fea0003900000 */
[----:B------:R-:W3:Y:S02]  /*b700*/  @!P0 SYNCS.PHASECHK.TRANS64 P0, [R0+URZ+0x100], R3 ;  /* 0x00010003000085a7 */ /* 0x000ee400080010ff */
[----:B---3--:R-:W-:Y:S05]  /*b710*/  @!P0 BRA `(.L_x_24) ;  /* 0xfffffffc00f08947 */ /* 0x008fea000383ffff */
[----:B------:R-:W-:Y:S05]  /*b720*/  BRA `(.L_x_174) ;  /* 0xffffff6000747947 */ /* 0x000fea000383ffff */
.L_x_27:
[----:B--2---:R-:W-:-:S07]  /*b730*/  MOV R0, UR33 ;  /* 0x0000002100007c02 */ /* 0x004fce0008000f00 */
.L_x_175:
[----:B--2---:R2:W3:Y:S02]  /*b740*/  SYNCS.PHASECHK.TRANS64.TRYWAIT P0, [R0+URZ+0x20], R3 ;  /* 0x00002003000075a7 */ /* 0x0044e400080011ff */
[----:B---3--:R-:W-:Y:S05]  /*b750*/  @!P0 NANOSLEEP.SYNCS 0x989680 ;  /* 0x009896800000895d */ /* 0x008fea0003900000 */
[----:B------:R-:W3:Y:S02]  /*b760*/  @!P0 SYNCS.PHASECHK.TRANS64 P0, [R0+URZ+0x20], R3 ;  /* 0x00002003000085a7 */ /* 0x000ee400080010ff */
[----:B---3--:R-:W-:Y:S05]  /*b770*/  @!P0 BRA `(.L_x_175) ;  /* 0xfffffffc00f08947 */ /* 0x008fea000383ffff */
[----:B------:R-:W-:Y:S05]  /*b780*/  BRA `(.L_x_26) ;  /* 0xffffff6000b47947 */ /* 0x000fea000383ffff */
.L_x_34:
[----:B-1----:R-:W-:-:S07]  /*b790*/  MOV R0, UR17 ;  /* 0x0000001100007c02 */ /* 0x002fce0008000f00 */
.L_x_176:
[----:B-1----:R1:W2:Y:S02]  /*b7a0*/  SYNCS.PHASECHK.TRANS64.TRYWAIT P0, [R0+URZ+0x20], R3 ;  /* 0x00002003000075a7 */ /* 0x0022a400080011ff */
[----:B--2---:R-:W-:Y:S05]  /*b7b0*/  @!P0 NANOSLEEP.SYNCS 0x989680 ;  /* 0x009896800000895d */ /* 0x004fea0003900000 */
[----:B------:R-:W2:Y:S02]  /*b7c0*/  @!P0 SYNCS.PHASECHK.TRANS64 P0, [R0+URZ+0x20], R3 ;  /* 0x00002003000085a7 */ /* 0x000ea400080010ff */
[----:B--2---:R-:W-:Y:S05]  /*b7d0*/  @!P0 BRA `(.L_x_176) ;  /* 0xfffffffc00f08947 */ /* 0x004fea000383ffff */
[----:B------:R-:W-:Y:S05]  /*b7e0*/  BRA `(.L_x_33) ;  /* 0xffffff6400747947 */ /* 0x000fea000383ffff */
.L_x_39:
[----:B-1----:R1:W2:Y:S02]  /*b7f0*/  SYNCS.PHASECHK.TRANS64.TRYWAIT P0, [R3+URZ+0x90], R0 ;  /* 0x00009000030075a7 */ /* 0x0022a400080011ff */
[----:B--2---:R-:W-:Y:S05]  /*b800*/  @!P0 NANOSLEEP.SYNCS 0x989680 ;  /* 0x009896800000895d */ /* 0x004fea0003900000 */
[----:B------:R-:W2:Y:S02]  /*b810*/  @!P0 SYNCS.PHASECHK.TRANS64 P0, [R3+URZ+0x90], R0 ;  /* 0x00009000030085a7 */ /* 0x000ea400080010ff */
[----:B--2---:R-:W-:Y:S05]  /*b820*/  @!P0 BRA `(.L_x_39) ;  /* 0xfffffffc00f08947 */ /* 0x004fea000383ffff */
[----:B------:R-:W-:Y:S05]  /*b830*/  BRA `(.L_x_177) ;  /* 0xffffff6800147947 */ /* 0x000fea000383ffff */
.L_x_43:
[----:B-1----:R-:W-:-:S07]  /*b840*/  MOV R0, UR4 ;  /* 0x0000000400007c02 */ /* 0x002fce0008000f00 */
.L_x_178:
[----:B-1----:R1:W2:Y:S02]  /*b850*/  SYNCS.PHASECHK.TRANS64.TRYWAIT P0, [R0+URZ], R3 ;  /* 0x00000003000075a7 */ /* 0x0022a400080011ff */
[----:B--2---:R-:W-:Y:S05]  /*b860*/  @!P0 NANOSLEEP.SYNCS 0x989680 ;  /* 0x009896800000895d */ /* 0x004fea0003900000 */
[----:B------:R-:W2:Y:S02]  /*b870*/  @!P0 SYNCS.PHASECHK.TRANS64 P0, [R0+URZ], R3 ;  /* 0x00000003000085a7 */ /* 0x000ea400080010ff */
[----:B--2---:R-:W-:Y:S05]  /*b880*/  @!P0 BRA `(.L_x_178) ;  /* 0xfffffffc00f08947 */ /* 0x004fea000383ffff */
[----:B------:R-:W-:Y:S05]  /*b890*/  BRA `(.L_x_179) ;  /* 0xffffff6c00c07947 */ /* 0x000fea000383ffff */
.L_x_44:
[----:B------:R-:W-:-:S07]  /*b8a0*/  MOV R0, UR5 ;  /* 0x0000000500007c02 */ /* 0x000fce0008000f00 */
.L_x_180:
[----:B-1----:R1:W2:Y:S02]  /*b8b0*/  SYNCS.PHASECHK.TRANS64.TRYWAIT P0, [R0+URZ], R3 ;  /* 0x00000003000075a7 */ /* 0x0022a400080011ff */
[----:B--2---:R-:W-:Y:S05]  /*b8c0*/  @!P0 NANOSLEEP.SYNCS 0x989680 ;  /* 0x009896800000895d */ /* 0x004fea0003900000 */
[----:B------:R-:W2:Y:S02]  /*b8d0*/  @!P0 SYNCS.PHASECHK.TRANS64 P0, [R0+URZ], R3 ;  /* 0x00000003000085a7 */ /* 0x000ea400080010ff */
[----:B--2---:R-:W-:Y:S05]  /*b8e0*/  @!P0 BRA `(.L_x_180) ;  /* 0xfffffffc00f08947 */ /* 0x004fea000383ffff */
[----:B------:R-:W-:Y:S05]  /*b8f0*/  BRA `(.L_x_181) ;  /* 0xffffff6c00cc7947 */ /* 0x000fea000383ffff */
.L_x_45:
[----:B------:R-:W-:-:S07]  /*b900*/  MOV R0, UR5 ;  /* 0x0000000500007c02 */ /* 0x000fce0008000f00 */
.L_x_182:
[----:B-1----:R1:W2:Y:S02]  /*b910*/  SYNCS.PHASECHK.TRANS64.TRYWAIT P0, [R0+URZ], R3 ;  /* 0x00000003000075a7 */ /* 0x0022a400080011ff */
[----:B--2---:R-:W-:Y:S05]  /*b920*/  @!P0 NANOSLEEP.SYNCS 0x989680 ;  /* 0x009896800000895d */ /* 0x004fea0003900000 */
[----:B------:R-:W2:Y:S02]  /*b930*/  @!P0 SYNCS.PHASECHK.TRANS64 P0, [R0+URZ], R3 ;  /* 0x00000003000085a7 */ /* 0x000ea400080010ff */
[----:B--2---:R-:W-:Y:S05]  /*b940*/  @!P0 BRA `(.L_x_182) ;  /* 0xfffffffc00f08947 */ /* 0x004fea000383ffff */
[----:B------:R-:W-:Y:S05]  /*b950*/  BRA `(.L_x_183) ;  /* 0xffffff6c00d87947 */ /* 0x000fea000383ffff */
.L_x_48:
[----:B-1----:R1:W2:Y:S02]  /*b960*/  SYNCS.PHASECHK.TRANS64.TRYWAIT P0, [R2+URZ+0xf0], R5 ;  /* 0x0000f005020075a7 */ /* 0x0022a400080011ff */
[----:B--2---:R-:W-:Y:S05]  /*b970*/  @!P0 NANOSLEEP.SYNCS 0x989680 ;  /* 0x009896800000895d */ /* 0x004fea0003900000 */
[----:B------:R-:W2:Y:S02]  /*b980*/  @!P0 SYNCS.PHASECHK.TRANS64 P0, [R2+URZ+0xf0], R5 ;  /* 0x0000f005020085a7 */ /* 0x000ea400080010ff */
[----:B--2---:R-:W-:Y:S05]  /*b990*/  @!P0 BRA `(.L_x_48) ;  /* 0xfffffffc00f08947 */ /* 0x004fea000383ffff */
[----:B------:R-:W-:Y:S05]  /*b9a0*/  BRA `(.L_x_184) ;  /* 0xffffff70003c7947 */ /* 0x000fea000383ffff */
.L_x_49:
[----:B------:R-:W-:-:S07]  /*b9b0*/  MOV R2, UR4 ;  /* 0x0000000400027c02 */ /* 0x000fce0008000f00 */
.L_x_185:
[----:B-1----:R1:W2:Y:S02]  /*b9c0*/  SYNCS.PHASECHK.TRANS64.TRYWAIT P0, [R2+URZ+0xa0], R5 ;  /* 0x0000a005020075a7 */ /* 0x0022a400080011ff */
[----:B--2---:R-:W-:Y:S05]  /*b9d0*/  @!P0 NANOSLEEP.SYNCS 0x989680 ;  /* 0x009896800000895d */ /* 0x004fea0003900000 */
[----:B------:R-:W2:Y:S02]  /*b9e0*/  @!P0 SYNCS.PHASECHK.TRANS64 P0, [R2+URZ+0xa0], R5 ;  /* 0x0000a005020085a7 */ /* 0x000ea400080010ff */
[----:B--2---:R-:W-:Y:S05]  /*b9f0*/  @!P0 BRA `(.L_x_185) ;  /* 0xfffffffc00f08947 */ /* 0x004fea000383ffff */
[----:B------:R-:W-:Y:S05]  /*ba00*/  BRA `(.L_x_186) ;  /* 0xffffff70004c7947 */ /* 0x000fea000383ffff */
.L_x_50:
[----:B-1----:R1:W2:Y:S02]  /*ba10*/  SYNCS.PHASECHK.TRANS64.TRYWAIT P1, [R2+URZ+0x90], R5 ;  /* 0x00009005020075a7 */ /* 0x0022a400080211ff */
[----:B--2---:R-:W-:Y:S05]  /*ba20*/  @!P1 NANOSLEEP.SYNCS 0x989680 ;  /* 0x009896800000995d */ /* 0x004fea0003900000 */
[----:B------:R-:W2:Y:S02]  /*ba30*/  @!P1 SYNCS.PHASECHK.TRANS64 P1, [R2+URZ+0x90], R5 ;  /* 0x00009005020095a7 */ /* 0x000ea400080210ff */
[----:B--2---:R-:W-:Y:S05]  /*ba40*/  @!P1 BRA `(.L_x_50) ;  /* 0xfffffffc00f09947 */ /* 0x004fea000383ffff */
[----:B------:R-:W-:Y:S05]  /*ba50*/  BRA `(.L_x_187) ;  /* 0xffffff70007c7947 */ /* 0x000fea000383ffff */
.L_x_53:
[----:B------:R-:W-:-:S07]  /*ba60*/  MOV R0, UR4 ;  /* 0x0000000400007c02 */ /* 0x000fce0008000f00 */
.L_x_188:
[----:B-1----:R1:W2:Y:S02]  /*ba70*/  SYNCS.PHASECHK.TRANS64.TRYWAIT P0, [R0+URZ+0xa0], R3 ;  /* 0x0000a003000075a7 */ /* 0x0022a400080011ff */
[----:B--2---:R-:W-:Y:S05]  /*ba80*/  @!P0 NANOSLEEP.SYNCS 0x989680 ;  /* 0x009896800000895d */ /* 0x004fea0003900000 */
[----:B------:R-:W2:Y:S02]  /*ba90*/  @!P0 SYNCS.PHASECHK.TRANS64 P0, [R0+URZ+0xa0], R3 ;  /* 0x0000a003000085a7 */ /* 0x000ea400080010ff */
[----:B--2---:R-:W-:Y:S05]  /*baa0*/  @!P0 BRA `(.L_x_188) ;  /* 0xfffffffc00f08947 */ /* 0x004fea000383ffff */
[----:B------:R-:W-:Y:S05]  /*bab0*/  BRA `(.L_x_52) ;  /* 0xffffff7000d07947 */ /* 0x000fea000383ffff */
.L_x_60:
[----:B-1----:R1:W2:Y:S02]  /*bac0*/  SYNCS.PHASECHK.TRANS64.TRYWAIT P1, [R0+URZ+0x90], R5 ;  /* 0x00009005000075a7 */ /* 0x0022a400080211ff */
[----:B--2---:R-:W-:Y:S05]  /*bad0*/  @!P1 NANOSLEEP.SYNCS 0x989680 ;  /* 0x009896800000995d */ /* 0x004fea0003900000 */
[----:B------:R-:W2:Y:S02]  /*bae0*/  @!P1 SYNCS.PHASECHK.TRANS64 P1, [R0+URZ+0x90], R5 ;  /* 0x00009005000095a7 */ /* 0x000ea400080210ff */
[----:B--2---:R-:W-:Y:S05]  /*baf0*/  @!P1 BRA `(.L_x_60) ;  /* 0xfffffffc00f09947 */ /* 0x004fea000383ffff */
[----:B------:R-:W-:Y:S05]  /*bb00*/  BRA `(.L_x_189) ;  /* 0xffffff7800487947 */ /* 0x000fea000383ffff */
.L_x_61:
[----:B------:R-:W-:-:S07]  /*bb10*/  MOV R3, UR31 ;  /* 0x0000001f00037c02 */ /* 0x000fce0008000f00 */
.L_x_190:
[----:B-1----:R1:W2:Y:S02]  /*bb20*/  SYNCS.PHASECHK.TRANS64.TRYWAIT P0, [R3+URZ+0xd0], R0 ;  /* 0x0000d000030075a7 */ /* 0x0022a400080011ff */
[----:B--2---:R-:W-:Y:S05]  /*bb30*/  @!P0 NANOSLEEP.SYNCS 0x989680 ;  /* 0x009896800000895d */ /* 0x004fea0003900000 */
[----:B------:R-:W2:Y:S02]  /*bb40*/  @!P0 SYNCS.PHASECHK.TRANS64 P0, [R3+URZ+0xd0], R0 ;  /* 0x0000d000030085a7 */ /* 0x000ea400080010ff */
[----:B--2---:R-:W-:Y:S05]  /*bb50*/  @!P0 BRA `(.L_x_190) ;  /* 0xfffffffc00f08947 */ /* 0x004fea000383ffff */
[----:B------:R-:W-:Y:S05]  /*bb60*/  BRA `(.L_x_191) ;  /* 0xffffff7800987947 */ /* 0x000fea000383ffff */
.L_x_64:
[----:B------:R-:W-:Y:S07]  /*bb70*/  MOV R0, UR5 ;  /* 0x0000000500007c02 */ /* 0x000fee0008000f00 */
.L_x_192:
[----:B-1----:R1:W2:Y:S02]  /*bb80*/  SYNCS.PHASECHK.TRANS64.TRYWAIT P0, [R0+URZ], R3 ;  /* 0x00000003000075a7 */ /* 0x0022a400080011ff */
[----:B--2---:R-:W-:Y:S05]  /*bb90*/  @!P0 NANOSLEEP.SYNCS 0x989680 ;  /* 0x009896800000895d */ /* 0x004fea0003900000 */
[----:B------:R-:W2:Y:S02]  /*bba0*/  @!P0 SYNCS.PHASECHK.TRANS64 P0, [R0+URZ], R3 ;  /* 0x00000003000085a7 */ /* 0x000ea400080010ff */
[----:B--2---:R-:W-:Y:S05]  /*bbb0*/  @!P0 BRA `(.L_x_192) ;  /* 0xfffffffc00f08947 */ /* 0x004fea000383ffff */
[----:B------:R-:W-:Y:S05]  /*bbc0*/  BRA `(.L_x_63) ;  /* 0xffffff7800b47947 */ /* 0x000fea000383ffff */
.L_x_67:
[----:B------:R-:W-:-:S07]  /*bbd0*/  MOV R0, UR4 ;  /* 0x0000000400007c02 */ /* 0x000fce0008000f00 */
.L_x_193:
[----:B--2---:R2:W4:Y:S02]  /*bbe0*/  SYNCS.PHASECHK.TRANS64.TRYWAIT P0, [R0+URZ], R3 ;  /* 0x00000003000075a7 */ /* 0x00452400080011ff */
[----:B----4-:R-:W-:Y:S05]  /*bbf0*/  @!P0 NANOSLEEP.SYNCS 0x989680 ;  /* 0x009896800000895d */ /* 0x010fea0003900000 */
[----:B------:R-:W4:Y:S02]  /*bc00*/  @!P0 SYNCS.PHASECHK.TRANS64 P0, [R0+URZ], R3 ;  /* 0x00000003000085a7 */ /* 0x000f2400080010ff */
[----:B----4-:R-:W-:Y:S05]  /*bc10*/  @!P0 BRA `(.L_x_193) ;  /* 0xfffffffc00f08947 */ /* 0x010fea000383ffff */
[----:B------:R-:W-:Y:S05]  /*bc20*/  BRA `(.L_x_194) ;  /* 0xffffff7c00907947 */ /* 0x000fea000383ffff */
.L_x_68:
[----:B------:R-:W-:-:S07]  /*bc30*/  MOV R0, UR5 ;  /* 0x0000000500007c02 */ /* 0x000fce0008000f00 */
.L_x_195:
[----:B-1----:R1:W2:Y:S02]  /*bc40*/  SYNCS.PHASECHK.TRANS64.TRYWAIT P0, [R0+URZ], R3 ;  /* 0x00000003000075a7 */ /* 0x0022a400080011ff */
[----:B--2---:R-:W-:Y:S05]  /*bc50*/  @!P0 NANOSLEEP.SYNCS 0x989680 ;  /* 0x009896800000895d */ /* 0x004fea0003900000 */
[----:B------:R-:W2:Y:S02]  /*bc60*/  @!P0 SYNCS.PHASECHK.TRANS64 P0, [R0+URZ], R3 ;  /* 0x00000003000085a7 */ /* 0x000ea400080010ff */
[----:B--2---:R-:W-:Y:S05]  /*bc70*/  @!P0 BRA `(.L_x_195) ;  /* 0xfffffffc00f08947 */ /* 0x004fea000383ffff */
[----:B------:R-:W-:Y:S05]  /*bc80*/  BRA `(.L_x_196) ;  /* 0xffffff7c009c7947 */ /* 0x000fea000383ffff */
.L_x_69:
[----:B------:R-:W-:-:S07]  /*bc90*/  MOV R0, UR5 ;  /* 0x0000000500007c02 */ /* 0x000fce0008000f00 */
.L_x_197:
[----:B-1----:R1:W2:Y:S02]  /*bca0*/  SYNCS.PHASECHK.TRANS64.TRYWAIT P0, [R0+URZ], R3 ;  /* 0x00000003000075a7 */ /* 0x0022a400080011ff */
[----:B--2---:R-:W-:Y:S05]  /*bcb0*/  @!P0 NANOSLEEP.SYNCS 0x989680 ;  /* 0x009896800000895d */ /* 0x004fea0003900000 */
[----:B------:R-:W2:Y:S02]  /*bcc0*/  @!P0 SYNCS.PHASECHK.TRANS64 P0, [R0+URZ], R3 ;  /* 0x00000003000085a7 */ /* 0x000ea400080010ff */
[----:B--2---:R-:W-:Y:S05]  /*bcd0*/  @!P0 BRA `(.L_x_197) ;  /* 0xfffffffc00f08947 */ /* 0x004fea000383ffff */
[----:B------:R-:W-:Y:S05]  /*bce0*/  BRA `(.L_x_198) ;  /* 0xffffff7c00a87947 */ /* 0x000fea000383ffff */
.L_x_70:
[----:B------:R-:W-:-:S07]  /*bcf0*/  MOV R0, UR4 ;  /* 0x0000000400007c02 */ /* 0x000fce0008000f00 */
.L_x_199:
[----:B-1----:R1:W2:Y:S02]  /*bd00*/  SYNCS.PHASECHK.TRANS64.TRYWAIT P0, [R0+URZ], R3 ;  /* 0x00000003000075a7 */ /* 0x0022a400080011ff */
[----:B--2---:R-:W-:Y:S05]  /*bd10*/  @!P0 NANOSLEEP.SYNCS 0x989680 ;  /* 0x009896800000895d */ /* 0x004fea0003900000 */
[----:B------:R-:W2:Y:S02]  /*bd20*/  @!P0 SYNCS.PHASECHK.TRANS64 P0, [R0+URZ], R3 ;  /* 0x00000003000085a7 */ /* 0x000ea400080010ff */
[----:B--2---:R-:W-:Y:S05]  /*bd30*/  @!P0 BRA `(.L_x_199) ;  /* 0xfffffffc00f08947 */ /* 0x004fea000383ffff */
[----:B------:R-:W-:Y:S05]  /*bd40*/  BRA `(.L_x_200) ;  /* 0xffffff7c00b47947 */ /* 0x000fea000383ffff */
.L_x_75:
[----:B--2---:R2:W3:Y:S02]  /*bd50*/  SYNCS.PHASECHK.TRANS64.TRYWAIT P0, [R12+URZ+0x90], R9 ;  /* 0x000090090c0075a7 */ /* 0x0044e400080011ff */
[----:B---3--:R-:W-:Y:S05]  /*bd60*/  @!P0 NANOSLEEP.SYNCS 0x989680 ;  /* 0x009896800000895d */ /* 0x008fea0003900000 */
[----:B------:R-:W3:Y:S02]  /*bd70*/  @!P0 SYNCS.PHASECHK.TRANS64 P0, [R12+URZ+0x90], R9 ;  /* 0x000090090c0085a7 */ /* 0x000ee400080010ff */
[----:B---3--:R-:W-:Y:S05]  /*bd80*/  @!P0 BRA `(.L_x_75) ;  /* 0xfffffffc00f08947 */ /* 0x008fea000383ffff */
[----:B------:R-:W-:Y:S05]  /*bd90*/  BRA `(.L_x_201) ;  /* 0xffffff8000e07947 */ /* 0x000fea000383ffff */
.L_x_78:
[----:B------:R-:W-:Y:S07]  /*bda0*/  MOV R0, UR21 ;  /* 0x0000001500007c02 */ /* 0x000fee0008000f00 */
.L_x_202:
[----:B--2---:R2:W3:Y:S02]  /*bdb0*/  SYNCS.PHASECHK.TRANS64.TRYWAIT P2, [R0+URZ+0x88], R9 ;  /* 0x00008809000075a7 */ /* 0x0044e400080411ff */
[----:B---3--:R-:W-:Y:S05]  /*bdc0*/  @!P2 NANOSLEEP.SYNCS 0x989680 ;  /* 0x009896800000a95d */ /* 0x008fea0003900000 */
[----:B------:R-:W3:Y:S02]  /*bdd0*/  @!P2 SYNCS.PHASECHK.TRANS64 P2, [R0+URZ+0x88], R9 ;  /* 0x000088090000a5a7 */ /* 0x000ee400080410ff */
[----:B---3--:R-:W-:Y:S05]  /*bde0*/  @!P2 BRA `(.L_x_202) ;  /* 0xfffffffc00f0a947 */ /* 0x008fea000383ffff */
[----:B------:R-:W-:Y:S05]  /*bdf0*/  BRA `(.L_x_77) ;  /* 0xffffff88004c7947 */ /* 0x000fea000383ffff */
.L_x_81:
[----:B------:R-:W-:Y:S07]  /*be00*/  MOV R9, UR21 ;  /* 0x0000001500097c02 */ /* 0x000fee0008000f00 */
.L_x_203:
[----:B--2---:R2:W3:Y:S02]  /*be10*/  SYNCS.PHASECHK.TRANS64.TRYWAIT P0, [R9+URZ+0x60], R10 ;  /* 0x0000600a090075a7 */ /* 0x0044e400080011ff */
[----:B---3--:R-:W-:Y:S05]  /*be20*/  @!P0 NANOSLEEP.SYNCS 0x989680 ;  /* 0x009896800000895d */ /* 0x008fea0003900000 */
[----:B------:R-:W3:Y:S02]  /*be30*/  @!P0 SYNCS.PHASECHK.TRANS64 P0, [R9+URZ+0x60], R10 ;  /* 0x0000600a090085a7 */ /* 0x000ee400080010ff */
[----:B---3--:R-:W-:Y:S05]  /*be40*/  @!P0 BRA `(.L_x_203) ;  /* 0xfffffffc00f08947 */ /* 0x008fea000383ffff */
[----:B------:R-:W-:Y:S05]  /*be50*/  BRA `(.L_x_204) ;  /* 0xffffff8800a87947 */ /* 0x000fea000383ffff */
.L_x_82:
[----:B------:R-:W-:Y:S07]  /*be60*/  MOV R9, UR21 ;  /* 0x0000001500097c02 */ /* 0x000fee0008000f00 */
.L_x_205:
[----:B--2---:R2:W3:Y:S02]  /*be70*/  SYNCS.PHASECHK.TRANS64.TRYWAIT P0, [R9+URZ+0x68], R10 ;  /* 0x0000680a090075a7 */ /* 0x0044e400080011ff */
[----:B---3--:R-:W-:Y:S05]  /*be80*/  @!P0 NANOSLEEP.SYNCS 0x989680 ;  /* 0x009896800000895d */ /* 0x008fea0003900000 */
[----:B------:R-:W3:Y:S02]  /*be90*/  @!P0 SYNCS.PHASECHK.TRANS64 P0, [R9+URZ+0x68], R10 ;  /* 0x0000680a090085a7 */ /* 0x000ee400080010ff */
[----:B---3--:R-:W-:Y:S05]  /*bea0*/  @!P0 BRA `(.L_x_205) ;  /* 0xfffffffc00f08947 */ /* 0x008fea000383ffff */
[----:B------:R-:W-:Y:S05]  /*beb0*/  BRA `(.L_x_206) ;  /* 0xffffff8800e47947 */ /* 0x000fea000383ffff */
.L_x_83:
[----:B------:R-:W-:Y:S07]  /*bec0*/  MOV R9, UR21 ;  /* 0x0000001500097c02 */ /* 0x000fee0008000f00 */
.L_x_207:
[----:B--2---:R2:W3:Y:S02]  /*bed0*/  SYNCS.PHASECHK.TRANS64.TRYWAIT P0, [R9+URZ+0x70], R10 ;  /* 0x0000700a090075a7 */ /* 0x0044e400080011ff */
[----:B---3--:R-:W-:Y:S05]  /*bee0*/  @!P0 NANOSLEEP.SYNCS 0x989680 ;  /* 0x009896800000895d */ /* 0x008fea0003900000 */
[----:B------:R-:W3:Y:S02]  /*bef0*/  @!P0 SYNCS.PHASECHK.TRANS64 P0, [R9+URZ+0x70], R10 ;  /* 0x0000700a090085a7 */ /* 0x000ee400080010ff */
[----:B---3--:R-:W-:Y:S05]  /*bf00*/  @!P0 BRA `(.L_x_207) ;  /* 0xfffffffc00f08947 */ /* 0x008fea000383ffff */
[----:B------:R-:W-:Y:S05]  /*bf10*/  BRA `(.L_x_208) ;  /* 0xffffff8c00247947 */ /* 0x000fea000383ffff */
.L_x_84:
[----:B------:R-:W-:Y:S07]  /*bf20*/  MOV R9, UR21 ;  /* 0x0000001500097c02 */ /* 0x000fee0008000f00 */
.L_x_209:
[----:B--2---:R2:W3:Y:S02]  /*bf30*/  SYNCS.PHASECHK.TRANS64.TRYWAIT P0, [R9+URZ+0x78], R10 ;  /* 0x0000780a090075a7 */ /* 0x0044e400080011ff */
[----:B---3--:R-:W-:Y:S05]  /*bf40*/  @!P0 NANOSLEEP.SYNCS 0x989680 ;  /* 0x009896800000895d */ /* 0x008fea0003900000 */
[----:B------:R-:W3:Y:S02]  /*bf50*/  @!P0 SYNCS.PHASECHK.TRANS64 P0, [R9+URZ+0x78], R10 ;  /* 0x0000780a090085a7 */ /* 0x000ee400080010ff */
[----:B---3--:R-:W-:Y:S05]  /*bf60*/  @!P0 BRA `(.L_x_209) ;  /* 0xfffffffc00f08947 */ /* 0x008fea000383ffff */
[----:B------:R-:W-:Y:S05]  /*bf70*/  BRA `(.L_x_210) ;  /* 0xffffff8c00687947 */ /* 0x000fea000383ffff */
.L_x_85:
[----:B------:R-:W-:Y:S07]  /*bf80*/  MOV R0, UR21 ;  /* 0x0000001500007c02 */ /* 0x000fee0008000f00 */
.L_x_211:
[----:B--2---:R2:W3:Y:S02]  /*bf90*/  SYNCS.PHASECHK.TRANS64.TRYWAIT P0, [R0+URZ+0x60], R9 ;  /* 0x00006009000075a7 */ /* 0x0044e400080011ff */
[----:B---3--:R-:W-:Y:S05]  /*bfa0*/  @!P0 NANOSLEEP.SYNCS 0x989680 ;  /* 0x009896800000895d */ /* 0x008fea0003900000 */
[----:B------:R-:W3:Y:S02]  /*bfb0*/  @!P0 SYNCS.PHASECHK.TRANS64 P0, [R0+URZ+0x60], R9 ;  /* 0x00006009000085a7 */ /* 0x000ee400080010ff */
[----:B---3--:R-:W-:Y:S05]  /*bfc0*/  @!P0 BRA `(.L_x_211) ;  /* 0xfffffffc00f08947 */ /* 0x008fea000383ffff */
[----:B------:R-:W-:Y:S05]  /*bfd0*/  BRA `(.L_x_212) ;  /* 0xffffff8c00b07947 */ /* 0x000fea000383ffff */
.L_x_86:
[----:B------:R-:W-:Y:S07]  /*bfe0*/  MOV R0, UR21 ;  /* 0x0000001500007c02 */ /* 0x000fee0008000f00 */
.L_x_213:
[----:B--2---:R2:W3:Y:S02]  /*bff0*/  SYNCS.PHASECHK.TRANS64.TRYWAIT P0, [R0+URZ+0x68], R9 ;  /* 0x00006809000075a7 */ /* 0x0044e400080011ff */
[----:B---3--:R-:W-:Y:S05]  /*c000*/  @!P0 NANOSLEEP.SYNCS 0x989680 ;  /* 0x009896800000895d */ /* 0x008fea0003900000 */
[----:B------:R-:W3:Y:S02]  /*c010*/  @!P0 SYNCS.PHASECHK.TRANS64 P0, [R0+URZ+0x68], R9 ;  /* 0x00006809000085a7 */ /* 0x000ee400080010ff */
[----:B---3--:R-:W-:Y:S05]  /*c020*/  @!P0 BRA `(.L_x_213) ;  /* 0xfffffffc00f08947 */ /* 0x008fea000383ffff */
[----:B------:R-:W-:Y:S05]  /*c030*/  BRA `(.L_x_214) ;  /* 0xffffff8c00f87947 */ /* 0x000fea000383ffff */
.L_x_87:
[----:B------:R-:W-:Y:S07]  /*c040*/  MOV R0, UR21 ;  /* 0x0000001500007c02 */ /* 0x000fee0008000f00 */
.L_x_215:
[----:B--2---:R2:W3:Y:S02]  /*c050*/  SYNCS.PHASECHK.TRANS64.TRYWAIT P0, [R0+URZ+0x70], R9 ;  /* 0x00007009000075a7 */ /* 0x0044e400080011ff */
[----:B---3--:R-:W-:Y:S05]  /*c060*/  @!P0 NANOSLEEP.SYNCS 0x989680 ;  /* 0x009896800000895d */ /* 0x008fea0003900000 */
[----:B------:R-:W3:Y:S02]  /*c070*/  @!P0 SYNCS.PHASECHK.TRANS64 P0, [R0+URZ+0x70], R9 ;  /* 0x00007009000085a7 */ /* 0x000ee400080010ff */
[----:B---3--:R-:W-:Y:S05]  /*c080*/  @!P0 BRA `(.L_x_215) ;  /* 0xfffffffc00f08947 */ /* 0x008fea000383ffff */
[----:B------:R-:W-:Y:S05]  /*c090*/  BRA `(.L_x_216) ;  /* 0xffffff9000407947 */ /* 0x000fea000383ffff */
.L_x_88:
[----:B------:R-:W-:Y:S07]  /*c0a0*/  MOV R0, UR21 ;  /* 0x0000001500007c02 */ /* 0x000fee0008000f00 */
.L_x_217:
[----:B--2---:R2:W3:Y:S02]  /*c0b0*/  SYNCS.PHASECHK.TRANS64.TRYWAIT P0, [R0+URZ+0x78], R9 ;  /* 0x00007809000075a7 */ /* 0x0044e400080011ff */
[----:B---3--:R-:W-:Y:S05]  /*c0c0*/  @!P0 NANOSLEEP.SYNCS 0x989680 ;  /* 0x009896800000895d */ /* 0x008fea0003900000 */
[----:B------:R-:W3:Y:S02]  /*c0d0*/  @!P0 SYNCS.PHASECHK.TRANS64 P0, [R0+URZ+0x78], R9 ;  /* 0x00007809000085a7 */ /* 0x000ee400080010ff */
[----:B---3--:R-:W-:Y:S05]  /*c0e0*/  @!P0 BRA `(.L_x_217) ;  /* 0xfffffffc00f08947 */ /* 0x008fea000383ffff */
[----:B------:R-:W-:Y:S05]  /*c0f0*/  BRA `(.L_x_218) ;  /* 0xffffff9000847947 */ /* 0x000fea000383ffff */
.L_x_90:
[----:B------:R-:W-:-:S07]  /*c100*/  MOV R3, UR21 ;  /* 0x0000001500037c02 */ /* 0x000fce0008000f00 */
.L_x_219:
[----:B---3--:R3:W4:Y:S02]  /*c110*/  SYNCS.PHASECHK.TRANS64.TRYWAIT P0, [R3+URZ+0x60], R10 ;  /* 0x0000600a030075a7 */ /* 0x00872400080011ff */
[----:B----4-:R-:W-:Y:S05]  /*c120*/  @!P0 NANOSLEEP.SYNCS 0x989680 ;  /* 0x009896800000895d */ /* 0x010fea0003900000 */
[----:B------:R-:W4:Y:S02]  /*c130*/  @!P0 SYNCS.PHASECHK.TRANS64 P0, [R3+URZ+0x60], R10 ;  /* 0x0000600a030085a7 */ /* 0x000f2400080010ff */
[----:B----4-:R-:W-:Y:S05]  /*c140*/  @!P0 BRA `(.L_x_219) ;  /* 0xfffffffc00f08947 */ /* 0x010fea000383ffff */
[----:B------:R-:W-:Y:S05]  /*c150*/  BRA `(.L_x_220) ;  /* 0xffffff9000f47947 */ /* 0x000fea000383ffff */
.L_x_91:
[----:B---3--:R-:W-:-:S07]  /*c160*/  MOV R3, UR21 ;  /* 0x0000001500037c02 */ /* 0x008fce0008000f00 */
.L_x_221:
[----:B---3--:R3:W4:Y:S02]  /*c170*/  SYNCS.PHASECHK.TRANS64.TRYWAIT P0, [R3+URZ+0x68], R10 ;  /* 0x0000680a030075a7 */ /* 0x00872400080011ff */
[----:B----4-:R-:W-:Y:S05]  /*c180*/  @!P0 NANOSLEEP.SYNCS 0x989680 ;  /* 0x009896800000895d */ /* 0x010fea0003900000 */
[----:B------:R-:W4:Y:S02]  /*c190*/  @!P0 SYNCS.PHASECHK.TRANS64 P0, [R3+URZ+0x68], R10 ;  /* 0x0000680a030085a7 */ /* 0x000f2400080010ff */
[----:B----4-:R-:W-:Y:S05]  /*c1a0*/  @!P0 BRA `(.L_x_221) ;  /* 0xfffffffc00f08947 */ /* 0x010fea000383ffff */
[----:B------:R-:W-:Y:S05]  /*c1b0*/  BRA `(.L_x_222) ;  /* 0xffffff9000e47947 */ /* 0x000fea000383ffff */
.L_x_92:
[----:B---3--:R-:W-:-:S07]  /*c1c0*/  MOV R3, UR21 ;  /* 0x0000001500037c02 */ /* 0x008fce0008000f00 */
.L_x_223:
[----:B---3--:R3:W4:Y:S02]  /*c1d0*/  SYNCS.PHASECHK.TRANS64.TRYWAIT P0, [R3+URZ+0x70], R10 ;  /* 0x0000700a030075a7 */ /* 0x00872400080011ff */
[----:B----4-:R-:W-:Y:S05]  /*c1e0*/  @!P0 NANOSLEEP.SYNCS 0x989680 ;  /* 0x009896800000895d */ /* 0x010fea0003900000 */
[----:B------:R-:W4:Y:S02]  /*c1f0*/  @!P0 SYNCS.PHASECHK.TRANS64 P0, [R3+URZ+0x70], R10 ;  /* 0x0000700a030085a7 */ /* 0x000f2400080010ff */
[----:B----4-:R-:W-:Y:S05]  /*c200*/  @!P0 BRA `(.L_x_223) ;  /* 0xfffffffc00f08947 */ /* 0x010fea000383ffff */
[----:B------:R-:W-:Y:S05]  /*c210*/  BRA `(.L_x_224) ;  /* 0xffffff9000d87947 */ /* 0x000fea000383ffff */
.L_x_94:
[----:B-1----:R1:W2:Y:S02]  /*c220*/  SYNCS.PHASECHK.TRANS64.TRYWAIT P0, [R3+URZ+0x90], R0 ;  /* 0x00009000030075a7 */ /* 0x0022a400080011ff */
[----:B--2---:R-:W-:Y:S05]  /*c230*/  @!P0 NANOSLEEP.SYNCS 0x989680 ;  /* 0x009896800000895d */ /* 0x004fea0003900000 */
[----:B------:R-:W2:Y:S02]  /*c240*/  @!P0 SYNCS.PHASECHK.TRANS64 P0, [R3+URZ+0x90], R0 ;  /* 0x00009000030085a7 */ /* 0x000ea400080010ff */
[----:B--2---:R-:W-:Y:S05]  /*c250*/  @!P0 BRA `(.L_x_94) ;  /* 0xfffffffc00f08947 */ /* 0x004fea000383ffff */
[----:B------:R-:W-:Y:S05]  /*c260*/  BRA `(.L_x_225) ;  /* 0xffffff9400b07947 */ /* 0x000fea000383ffff */
.L_x_105:
[----:B-1----:R-:W-:Y:S04]  /*c270*/  MOV R0, UR43 ;  /* 0x0000002b00007c02 */ /* 0x002fe80008000f00 */
[----:B------:R1:W2:Y:S03]  /*c280*/  SYNCS.PHASECHK.TRANS64.TRYWAIT P1, [R0+URZ+0x40], R5 ;  /* 0x00004005000075a7 */ /* 0x0002a600080211ff */
[----:B--2---:R-:W-:Y:S05]  /*c290*/  @!P1 NANOSLEEP.SYNCS 0x989680 ;  /* 0x009896800000995d */ /* 0x004fea0003900000 */
[----:B------:R-:W2:Y:S02]  /*c2a0*/  @!P1 SYNCS.PHASECHK.TRANS64 P1, [R0+URZ+0x40], R5 ;  /* 0x00004005000095a7 */ /* 0x000ea400080210ff */
[----:B--2---:R-:W-:Y:S05]  /*c2b0*/  @!P1 BRA `(.L_x_105) ;  /* 0xfffffffc00ec9947 */ /* 0x004fea000383ffff */
[----:B------:R-:W-:Y:S05]  /*c2c0*/  BRA `(.L_x_104) ;  /* 0xffffffa4004c7947 */ /* 0x000fea000383ffff */
.L_x_107:
[----:B-1----:R1:W4:Y:S02]  /*c2d0*/  SYNCS.PHASECHK.TRANS64.TRYWAIT P0, [R82+URZ+0xb0], R3 ;  /* 0x0000b003520075a7 */ /* 0x00232400080011ff */
[----:B----4-:R-:W-:Y:S05]  /*c2e0*/  @!P0 NANOSLEEP.SYNCS 0x989680 ;  /* 0x009896800000895d */ /* 0x010fea0003900000 */
[----:B------:R-:W4:Y:S02]  /*c2f0*/  @!P0 SYNCS.PHASECHK.TRANS64 P0, [R82+URZ+0xb0], R3 ;  /* 0x0000b003520085a7 */ /* 0x000f2400080010ff */
[----:B----4-:R-:W-:Y:S05]  /*c300*/  @!P0 BRA `(.L_x_107) ;  /* 0xfffffffc00f08947 */ /* 0x010fea000383ffff */
[----:B------:R-:W-:Y:S05]  /*c310*/  BRA `(.L_x_106) ;  /* 0xffffffa400787947 */ /* 0x000fea000383ffff */
.L_x_116:
[----:B-1----:R1:W2:Y:S02]  /*c320*/  SYNCS.PHASECHK.TRANS64.TRYWAIT P0, [R3+URZ+0x40], R0 ;  /* 0x00004000030075a7 */ /* 0x0022a400080011ff */
[----:B--2---:R-:W-:Y:S05]  /*c330*/  @!P0 NANOSLEEP.SYNCS 0x989680 ;  /* 0x009896800000895d */ /* 0x004fea0003900000 */
[----:B------:R-:W2:Y:S02]  /*c340*/  @!P0 SYNCS.PHASECHK.TRANS64 P0, [R3+URZ+0x40], R0 ;  /* 0x00004000030085a7 */ /* 0x000ea400080010ff */
[----:B--2---:R-:W-:Y:S05]  /*c350*/  @!P0 BRA `(.L_x_116) ;  /* 0xfffffffc00f08947 */ /* 0x004fea000383ffff */
[----:B------:R-:W-:Y:S05]  /*c360*/  BRA `(.L_x_115) ;  /* 0xffffffac009c7947 */ /* 0x000fea000383ffff */
.L_x_124:
[----:B-1----:R1:W3:Y:S02]  /*c370*/  SYNCS.PHASECHK.TRANS64.TRYWAIT P0, [R91+URZ+0x40], R4 ;  /* 0x000040045b0075a7 */ /* 0x0022e400080011ff */
[----:B---3--:R-:W-:Y:S05]  /*c380*/  @!P0 NANOSLEEP.SYNCS 0x989680 ;  /* 0x009896800000895d */ /* 0x008fea0003900000 */
[----:B------:R-:W3:Y:S02]  /*c390*/  @!P0 SYNCS.PHASECHK.TRANS64 P0, [R91+URZ+0x40], R4 ;  /* 0x000040045b0085a7 */ /* 0x000ee400080010ff */
[----:B---3--:R-:W-:Y:S05]  /*c3a0*/  @!P0 BRA `(.L_x_124) ;  /* 0xfffffffc00f08947 */ /* 0x008fea000383ffff */
[----:B------:R-:W-:Y:S05]  /*c3b0*/  BRA `(.L_x_123) ;  /* 0xffffffb400e07947 */ /* 0x000fea000383ffff */
.L_x_132:
[----:B-1----:R1:W3:Y:S02]  /*c3c0*/  SYNCS.PHASECHK.TRANS64.TRYWAIT P0, [R93+URZ+0x40], R4 ;  /* 0x000040045d0075a7 */ /* 0x0022e400080011ff */
[----:B---3--:R-:W-:Y:S05]  /*c3d0*/  @!P0 NANOSLEEP.SYNCS 0x989680 ;  /* 0x009896800000895d */ /* 0x008fea0003900000 */
[----:B------:R-:W3:Y:S02]  /*c3e0*/  @!P0 SYNCS.PHASECHK.TRANS64 P0, [R93+URZ+0x40], R4 ;  /* 0x000040045d0085a7 */ /* 0x000ee400080010ff */
[----:B---3--:R-:W-:Y:S05]  /*c3f0*/  @!P0 BRA `(.L_x_132) ;  /* 0xfffffffc00f08947 */ /* 0x008fea000383ffff */
[----:B------:R-:W-:Y:S05]  /*c400*/  BRA `(.L_x_131) ;  /* 0xffffffc000247947 */ /* 0x000fea000383ffff */
.L_x_140:
[----:B-1----:R1:W3:Y:S02]  /*c410*/  SYNCS.PHASECHK.TRANS64.TRYWAIT P0, [R93+URZ+0x40], R4 ;  /* 0x000040045d0075a7 */ /* 0x0022e400080011ff */
[----:B---3--:R-:W-:Y:S05]  /*c420*/  @!P0 NANOSLEEP.SYNCS 0x989680 ;  /* 0x009896800000895d */ /* 0x008fea0003900000 */
[----:B------:R-:W3:Y:S02]  /*c430*/  @!P0 SYNCS.PHASECHK.TRANS64 P0, [R93+URZ+0x40], R4 ;  /* 0x000040045d0085a7 */ /* 0x000ee400080010ff */
[----:B---3--:R-:W-:Y:S05]  /*c440*/  @!P0 BRA `(.L_x_140) ;  /* 0xfffffffc00f08947 */ /* 0x008fea000383ffff */
[----:B------:R-:W-:Y:S05]  /*c450*/  BRA `(.L_x_139) ;  /* 0xffffffc800747947 */ /* 0x000fea000383ffff */
.L_x_148:
[----:B-1----:R1:W3:Y:S02]  /*c460*/  SYNCS.PHASECHK.TRANS64.TRYWAIT P0, [R93+URZ+0x40], R4 ;  /* 0x000040045d0075a7 */ /* 0x0022e400080011ff */
[----:B---3--:R-:W-:Y:S05]  /*c470*/  @!P0 NANOSLEEP.SYNCS 0x989680 ;  /* 0x009896800000895d */ /* 0x008fea0003900000 */
[----:B------:R-:W3:Y:S02]  /*c480*/  @!P0 SYNCS.PHASECHK.TRANS64 P0, [R93+URZ+0x40], R4 ;  /* 0x000040045d0085a7 */ /* 0x000ee400080010ff */
[----:B---3--:R-:W-:Y:S05]  /*c490*/  @!P0 BRA `(.L_x_148) ;  /* 0xfffffffc00f08947 */ /* 0x008fea000383ffff */
[----:B------:R-:W-:Y:S05]  /*c4a0*/  BRA `(.L_x_147) ;  /* 0xffffffd000d47947 */ /* 0x000fea000383ffff */
.L_x_156:
[----:B-1----:R1:W3:Y:S02]  /*c4b0*/  SYNCS.PHASECHK.TRANS64.TRYWAIT P0, [R93+URZ+0x40], R4 ;  /* 0x000040045d0075a7 */ /* 0x0022e400080011ff */
[----:B---3--:R-:W-:Y:S05]  /*c4c0*/  @!P0 NANOSLEEP.SYNCS 0x989680 ;  /* 0x009896800000895d */ /* 0x008fea0003900000 */
[----:B------:R-:W3:Y:S02]  /*c4d0*/  @!P0 SYNCS.PHASECHK.TRANS64 P0, [R93+URZ+0x40], R4 ;  /* 0x000040045d0085a7 */ /* 0x000ee400080010ff */
[----:B---3--:R-:W-:Y:S05]  /*c4e0*/  @!P0 BRA `(.L_x_156) ;  /* 0xfffffffc00f08947 */ /* 0x008fea000383ffff */
[----:B------:R-:W-:Y:S05]  /*c4f0*/  BRA `(.L_x_155) ;  /* 0xffffffdc00287947 */ /* 0x000fea000383ffff */
.L_x_164:
[----:B-1----:R1:W3:Y:S02]  /*c500*/  SYNCS.PHASECHK.TRANS64.TRYWAIT P0, [R93+URZ+0x40], R2 ;  /* 0x000040025d0075a7 */ /* 0x0022e400080011ff */
[----:B---3--:R-:W-:Y:S05]  /*c510*/  @!P0 NANOSLEEP.SYNCS 0x989680 ;  /* 0x009896800000895d */ /* 0x008fea0003900000 */
[----:B------:R-:W3:Y:S02]  /*c520*/  @!P0 SYNCS.PHASECHK.TRANS64 P0, [R93+URZ+0x40], R2 ;  /* 0x000040025d0085a7 */ /* 0x000ee400080010ff */
[----:B---3--:R-:W-:Y:S05]  /*c530*/  @!P0 BRA `(.L_x_164) ;  /* 0xfffffffc00f08947 */ /* 0x008fea000383ffff */
[----:B------:R-:W-:Y:S05]  /*c540*/  BRA `(.L_x_163) ;  /* 0xffffffe4007c7947 */ /* 0x000fea000383ffff */
        .weak           $__internal_0_$__cuda_sm10x_tcgen05_guardrail_trap_col_being_dealloced_not_returned_by_alloc
        .type           $__internal_0_$__cuda_sm10x_tcgen05_guardrail_trap_col_being_dealloced_not_returned_by_alloc,@function
        .size           $__internal_0_$__cuda_sm10x_tcgen05_guardrail_trap_col_being_dealloced_not_returned_by_alloc,($__internal_1_$__cuda_sm10x_tcgen05_guardrail_trap_phase_invalid_during_alloc - $__internal_0_$__cuda_sm10x_tcgen05_guardrail_trap_col_being_dealloced_not_returned_by_alloc)
$__internal_0_$__cuda_sm10x_tcgen05_guardrail_trap_col_being_dealloced_not_returned_by_alloc:
[----:B------:R-:W-:Y:S05]  /*c550*/  BPT.TRAP 0x1 ;  /* 0x000000040000795c */ /* 0x000fea0000300000 */
[----:B------:R-:W-:-:S04]  /*c560*/  HFMA2 R3, -RZ, RZ, 0, 0 ;  /* 0x00000000ff037431 */ /* 0x000fc800000001ff */
[----:B------:R-:W-:Y:S05]  /*c570*/  RET.REL.NODEC R2 `(_ZN7cutlass13device_kernelINS_4gemm6kernel13GemmUniversalIN4cute5tupleIJiiiiEEENS1_10collective13CollectiveMmaINS1_35MainloopSm100TmaUmmaWarpSpecializedILi4ELi2ELi4ENS5_IJNS4_1CILi1EEENSA_ILi2EEESB_EEEEENS5_IJNSA_ILi64EEENSA_ILi256EEENSA_ILi32EEEEEENS_10tfloat32_tENS5_IJlSB_lEEESJ_SK_NS4_8TiledMMAINS4_8MMA_AtomIJNS4_17SM100_MMA_TF32_SSISJ_SJ_fLi64ELi256ELNS4_4UMMA5MajorE0ELSP_0ELNSO_7ScaleInE0ELSQ_0EEEEEENS4_6LayoutINS5_IJSB_SB_SB_EEENS5_IJNSA_ILi0EEESV_SV_EEEEENS5_IJNS4_10UnderscoreESY_SY_EEEEENS4_23SM90_TMA_LOAD_MULTICASTENS4_14ComposedLayoutINS4_7SwizzleILi3ELi4ELi3EEENS4_18smem_ptr_flag_bitsILi32EEENST_INS5_IJNSA_ILi8EEESH_EEENS5_IJSH_SB_EEEEEEEvNS4_8identityENS4_13SM90_TMA_LOADES1B_vS1C_EENS_8epilogue10collective18CollectiveEpilogueINS1F_23Sm100TmaWarpSpecializedILi4ELi2ELi16ELb1ELb0EEEJSI_NS5_IJNST_ISF_SB_EENST_ISH_SB_EEEEESJ_SK_SJ_SK_NS1F_6fusion15FusionCallbacksIS1J_NS1N_17LinearCombinationISJ_fSJ_fLNS_15FloatRoundStyleE2EEESI_S1M_JEEENS4_5SM1004TMEM4LOAD26SM100_TMEM_LOAD_16dp128b8xES1D_S1B_NS4_17SM75_U32x4_LDSM_NENS4_14SM90_TMA_STOREES1B_NS4_17SM90_U32x4_STSM_NENS4_39AutoVectorizingCopyWithAssumedAlignmentILi128EEEEEEvvEEEEvNT_6ParamsE) ;  /* 0xffffff3802a07950 */ /* 0x000fea0003c3ffff */
        .weak           $__internal_1_$__cuda_sm10x_tcgen05_guardrail_trap_phase_invalid_during_alloc
        .type           $__internal_1_$__cuda_sm10x_tcgen05_guardrail_trap_phase_invalid_during_alloc,@function
        .size           $__internal_1_$__cuda_sm10x_tcgen05_guardrail_trap_phase_invalid_during_alloc,($__internal_2_$__cuda_sm10x_tcgen05_guardrail_trap_unallocated_columns_being_dealloced - $__internal_1_$__cuda_sm10x_tcgen05_guardrail_trap_phase_invalid_during_alloc)
$__internal_1_$__cuda_sm10x_tcgen05_guardrail_trap_phase_invalid_during_alloc:
[----:B------:R-:W-:Y:S05]  /*c580*/  BPT.TRAP 0x1 ;  /* 0x000000040000795c */ /* 0x000fea0000300000 */
[----:B------:R-:W-:-:S04]  /*c590*/  MOV R5, 0x0 ;  /* 0x0000000000057802 */ /* 0x000fc80000000f00 */
[----:B------:R-:W-:Y:S05]  /*c5a0*/  RET.REL.NODEC R4 `(_ZN7cutlass13device_kernelINS_4gemm6kernel13GemmUniversalIN4cute5tupleIJiiiiEEENS1_10collective13CollectiveMmaINS1_35MainloopSm100TmaUmmaWarpSpecializedILi4ELi2ELi4ENS5_IJNS4_1CILi1EEENSA_ILi2EEESB_EEEEENS5_IJNSA_ILi64EEENSA_ILi256EEENSA_ILi32EEEEEENS_10tfloat32_tENS5_IJlSB_lEEESJ_SK_NS4_8TiledMMAINS4_8MMA_AtomIJNS4_17SM100_MMA_TF32_SSISJ_SJ_fLi64ELi256ELNS4_4UMMA5MajorE0ELSP_0ELNSO_7ScaleInE0ELSQ_0EEEEEENS4_6LayoutINS5_IJSB_SB_SB_EEENS5_IJNSA_ILi0EEESV_SV_EEEEENS5_IJNS4_10UnderscoreESY_SY_EEEEENS4_23SM90_TMA_LOAD_MULTICASTENS4_14ComposedLayoutINS4_7SwizzleILi3ELi4ELi3EEENS4_18smem_ptr_flag_bitsILi32EEENST_INS5_IJNSA_ILi8EEESH_EEENS5_IJSH_SB_EEEEEEEvNS4_8identityENS4_13SM90_TMA_LOADES1B_vS1C_EENS_8epilogue10collective18CollectiveEpilogueINS1F_23Sm100TmaWarpSpecializedILi4ELi2ELi16ELb1ELb0EEEJSI_NS5_IJNST_ISF_SB_EENST_ISH_SB_EEEEESJ_SK_SJ_SK_NS1F_6fusion15FusionCallbacksIS1J_NS1N_17LinearCombinationISJ_fSJ_fLNS_15FloatRoundStyleE2EEESI_S1M_JEEENS4_5SM1004TMEM4LOAD26SM100_TMEM_LOAD_16dp128b8xES1D_S1B_NS4_17SM75_U32x4_LDSM_NENS4_14SM90_TMA_STOREES1B_NS4_17SM90_U32x4_STSM_NENS4_39AutoVectorizingCopyWithAssumedAlignmentILi128EEEEEEvvEEEEvNT_6ParamsE) ;  /* 0xffffff3804947950 */ /* 0x000fea0003c3ffff */
        .weak           $__internal_2_$__cuda_sm10x_tcgen05_guardrail_trap_unallocated_columns_being_dealloced
        .type           $__internal_2_$__cuda_sm10x_tcgen05_guardrail_trap_unallocated_columns_being_dealloced,@function
        .size           $__internal_2_$__cuda_sm10x_tcgen05_guardrail_trap_unallocated_columns_being_dealloced,(.L_x_227 - $__internal_2_$__cuda_sm10x_tcgen05_guardrail_trap_unallocated_columns_being_dealloced)
$__internal_2_$__cuda_sm10x_tcgen05_guardrail_trap_unallocated_columns_being_dealloced:
[----:B------:R-:W-:Y:S05]  /*c5b0*/  BPT.TRAP 0x1 ;  /* 0x000000040000795c */ /* 0x000fea0000300000 */
[----:B------:R-:W-:-:S04]  /*c5c0*/  HFMA2 R3, -RZ, RZ, 0, 0 ;  /* 0x00000000ff037431 */ /* 0x000fc800000001ff */
[----:B------:R-:W-:Y:S05]  /*c5d0*/  RET.REL.NODEC R2 `(_ZN7cutlass13device_kernelINS_4gemm6kernel13GemmUniversalIN4cute5tupleIJiiiiEEENS1_10collective13CollectiveMmaINS1_35MainloopSm100TmaUmmaWarpSpecializedILi4ELi2ELi4ENS5_IJNS4_1CILi1EEENSA_ILi2EEESB_EEEEENS5_IJNSA_ILi64EEENSA_ILi256EEENSA_ILi32EEEEEENS_10tfloat32_tENS5_IJlSB_lEEESJ_SK_NS4_8TiledMMAINS4_8MMA_AtomIJNS4_17SM100_MMA_TF32_SSISJ_SJ_fLi64ELi256ELNS4_4UMMA5MajorE0ELSP_0ELNSO_7ScaleInE0ELSQ_0EEEEEENS4_6LayoutINS5_IJSB_SB_SB_EEENS5_IJNSA_ILi0EEESV_SV_EEEEENS5_IJNS4_10UnderscoreESY_SY_EEEEENS4_23SM90_TMA_LOAD_MULTICASTENS4_14ComposedLayoutINS4_7SwizzleILi3ELi4ELi3EEENS4_18smem_ptr_flag_bitsILi32EEENST_INS5_IJNSA_ILi8EEESH_EEENS5_IJSH_SB_EEEEEEEvNS4_8identityENS4_13SM90_TMA_LOADES1B_vS1C_EENS_8epilogue10collective18CollectiveEpilogueINS1F_23Sm100TmaWarpSpecializedILi4ELi2ELi16ELb1ELb0EEEJSI_NS5_IJNST_ISF_SB_EENST_ISH_SB_EEEEESJ_SK_SJ_SK_NS1F_6fusion15FusionCallbacksIS1J_NS1N_17LinearCombinationISJ_fSJ_fLNS_15FloatRoundStyleE2EEESI_S1M_JEEENS4_5SM1004TMEM4LOAD26SM100_TMEM_LOAD_16dp128b8xES1D_S1B_NS4_17SM75_U32x4_LDSM_NENS4_14SM90_TMA_STOREES1B_NS4_17SM90_U32x4_STSM_NENS4_39AutoVectorizingCopyWithAssumedAlignmentILi128EEEEEEvvEEEEvNT_6ParamsE) ;  /* 0xffffff3802887950 */ /* 0x000fea0003c3ffff */
.L_x_226:
[----:B------:R-:W-:-:S00]  /*c5e0*/  BRA `(.L_x_226) ;  /* 0xfffffffc00fc7947 */ /* 0x000fc0000383ffff */
[----:B------:R-:W-:-:S00]  /*c5f0*/  NOP ;  /* 0x0000000000007918 */ /* 0x000fc00000000000 */
        /* <DEDUP_REMOVED lines=8> */
.L_x_227:


//--------------------- .nv.global.init           --------------------------
	.section	.nv.global.init,"aw",@progbits
.nv.global.init:
	.type		$str$27,@object
	.size		$str$27,($str$28 - $str$27)
$str$27:
        /*0000*/ 	.byte	0x28, 0x61, 0x64, 0x64, 0x72, 0x65, 0x73, 0x73, 0x20, 0x26, 0x20, 0x6d, 0x61, 0x73, 0x6b, 0x29
        /*0010*/ 	.byte	0x20, 0x3d, 0x3d, 0x20, 0x30, 0x00
	.type		$str$28,@object
	.size		$str$28,($str$26 - $str$28)
$str$28:
        /*0016*/ 	.byte	0x2f, 0x74, 0x6d, 0x70, 0x2f, 0x63, 0x75, 0x74, 0x6c, 0x61, 0x73, 0x73, 0x5f, 0x73, 0x77, 0x65
        /*0026*/ 	.byte	0x65, 0x70, 0x5f, 0x73, 0x72, 0x63, 0x2f, 0x69, 0x6e, 0x63, 0x6c, 0x75, 0x64, 0x65, 0x2f, 0x63
        /*0036*/ 	.byte	0x75, 0x74, 0x65, 0x2f, 0x70, 0x6f, 0x69, 0x6e, 0x74, 0x65, 0x72, 0x5f, 0x66, 0x6c, 0x61, 0x67
        /*0046*/ 	.byte	0x67, 0x65, 0x64, 0x2e, 0x68, 0x70, 0x70, 0x00
	.type		$str$26,@object
	.size		$str$26,($str$25 - $str$26)
$str$26:
        /*004e*/ 	.byte	0x2f, 0x74, 0x6d, 0x70, 0x2f, 0x63, 0x75, 0x74, 0x6c, 0x61, 0x73, 0x73, 0x5f, 0x73, 0x77, 0x65
        /*005e*/ 	.byte	0x65, 0x70, 0x5f, 0x73, 0x72, 0x63, 0x2f, 0x69, 0x6e, 0x63, 0x6c, 0x75, 0x64, 0x65, 0x2f, 0x63
        /*006e*/ 	.byte	0x75, 0x74, 0x65, 0x2f, 0x61, 0x74, 0x6f, 0x6d, 0x2f, 0x63, 0x6f, 0x70, 0x79, 0x5f, 0x74, 0x72
        /*007e*/ 	.byte	0x61, 0x69, 0x74, 0x73, 0x5f, 0x73, 0x6d, 0x31, 0x30, 0x30, 0x2e, 0x68, 0x70, 0x70, 0x00
	.type		$str$25,@object
	.size		$str$25,(__unnamed_1 - $str$25)
$str$25:
        /*008d*/ 	.byte	0x28, 0x28, 0x75, 0x69, 0x6e, 0x74, 0x33, 0x32, 0x5f, 0x74, 0x28, 0x74, 0x68, 0x72, 0x65, 0x61
        /*009d*/ 	.byte	0x64, 0x49, 0x64, 0x78, 0x2e, 0x78, 0x29, 0x20, 0x2f, 0x20, 0x33, 0x32, 0x29, 0x20, 0x25, 0x20
        /*00ad*/ 	.byte	0x34, 0x29, 0x20, 0x3d, 0x3d, 0x20, 0x28, 0x28, 0x28, 0x74, 0x6d, 0x65, 0x6d, 0x5f, 0x61, 0x64
        /*00bd*/ 	.byte	0x64, 0x72, 0x20, 0x3e, 0x3e, 0x20, 0x31, 0x36, 0x29, 0x20, 0x2f, 0x20, 0x33, 0x32, 0x29, 0x20
        /*00cd*/ 	.byte	0x25, 0x20, 0x34, 0x29, 0x00
	.type		__unnamed_1,@object
	.size		__unnamed_1,(__unnamed_2 - __unnamed_1)
__unnamed_1:
        /*00d2*/ 	.byte	0x61, 0x75, 0x74, 0x6f, 0x20, 0x63, 0x75, 0x74, 0x65, 0x3a, 0x3a, 0x61, 0x73, 0x5f, 0x70, 0x6f
        /* <DEDUP_REMOVED lines=24> */
        /*0262*/ 	.byte	0x30, 0x34, 0x38, 0x3e, 0x3e, 0x3e, 0x3e, 0x5d, 0x00
	.type		__unnamed_2,@object
	.size		__unnamed_2,(.L_2 - __unnamed_2)
__unnamed_2:
        /* <DEDUP_REMOVED lines=45> */
        /*053b*/ 	.byte	0x3e, 0x3e, 0x3e, 0x5d, 0x00
.L_2:


//--------------------- .nv.shared._ZN7cutlass13device_kernelINS_4gemm6kernel13GemmUniversalIN4cute5tupleIJiiiiEEENS1_10collective13CollectiveMmaINS1_35MainloopSm100TmaUmmaWarpSpecializedILi4ELi2ELi4ENS5_IJNS4_1CILi1EEENSA_ILi2EEESB_EEEEENS5_IJNSA_ILi64EEENSA_ILi256EEENSA_ILi32EEEEEENS_10tfloat32_tENS5_IJlSB_lEEESJ_SK_NS4_8TiledMMAINS4_8MMA_AtomIJNS4_17SM100_MMA_TF32_SSISJ_SJ_fLi64ELi256ELNS4_4UMMA5MajorE0ELSP_0ELNSO_7ScaleInE0ELSQ_0EEEEEENS4_6LayoutINS5_IJSB_SB_SB_EEENS5_IJNSA_ILi0EEESV_SV_EEEEENS5_IJNS4_10UnderscoreESY_SY_EEEEENS4_23SM90_TMA_LOAD_MULTICASTENS4_14ComposedLayoutINS4_7SwizzleILi3ELi4ELi3EEENS4_18smem_ptr_flag_bitsILi32EEENST_INS5_IJNSA_ILi8EEESH_EEENS5_IJSH_SB_EEEEEEEvNS4_8identityENS4_13SM90_TMA_LOADES1B_vS1C_EENS_8epilogue10collective18CollectiveEpilogueINS1F_23Sm100TmaWarpSpecializedILi4ELi2ELi16ELb1ELb0EEEJSI_NS5_IJNST_ISF_SB_EENST_ISH_SB_EEEEESJ_SK_SJ_SK_NS1F_6fusion15FusionCallbacksIS1J_NS1N_17LinearCombinationISJ_fSJ_fLNS_15FloatRoundStyleE2EEESI_S1M_JEEENS4_5SM1004TMEM4LOAD26SM100_TMEM_LOAD_16dp128b8xES1D_S1B_NS4_17SM75_U32x4_LDSM_NENS4_14SM90_TMA_STOREES1B_NS4_17SM90_U32x4_STSM_NENS4_39AutoVectorizingCopyWithAssumedAlignmentILi128EEEEEEvvEEEEvNT_6ParamsE --------------------------
	.section	.nv.shared._ZN7cutlass13device_kernelINS_4gemm6kernel13GemmUniversalIN4cute5tupleIJiiiiEEENS1_10collective13CollectiveMmaINS1_35MainloopSm100TmaUmmaWarpSpecializedILi4ELi2ELi4ENS5_IJNS4_1CILi1EEENSA_ILi2EEESB_EEEEENS5_IJNSA_ILi64EEENSA_ILi256EEENSA_ILi32EEEEEENS_10tfloat32_tENS5_IJlSB_lEEESJ_SK_NS4_8TiledMMAINS4_8MMA_AtomIJNS4_17SM100_MMA_TF32_SSISJ_SJ_fLi64ELi256ELNS4_4UMMA5MajorE0ELSP_0ELNSO_7ScaleInE0ELSQ_0EEEEEENS4_6LayoutINS5_IJSB_SB_SB_EEENS5_IJNSA_ILi0EEESV_SV_EEEEENS5_IJNS4_10UnderscoreESY_SY_EEEEENS4_23SM90_TMA_LOAD_MULTICASTENS4_14ComposedLayoutINS4_7SwizzleILi3ELi4ELi3EEENS4_18smem_ptr_flag_bitsILi32EEENST_INS5_IJNSA_ILi8EEESH_EEENS5_IJSH_SB_EEEEEEEvNS4_8identityENS4_13SM90_TMA_LOADES1B_vS1C_EENS_8epilogue10collective18CollectiveEpilogueINS1F_23Sm100TmaWarpSpecializedILi4ELi2ELi16ELb1ELb0EEEJSI_NS5_IJNST_ISF_SB_EENST_ISH_SB_EEEEESJ_SK_SJ_SK_NS1F_6fusion15FusionCallbacksIS1J_NS1N_17LinearCombinationISJ_fSJ_fLNS_15FloatRoundStyleE2EEESI_S1M_JEEENS4_5SM1004TMEM4LOAD26SM100_TMEM_LOAD_16dp128b8xES1D_S1B_NS4_17SM75_U32x4_LDSM_NENS4_14SM90_TMA_STOREES1B_NS4_17SM90_U32x4_STSM_NENS4_39AutoVectorizingCopyWithAssumedAlignmentILi128EEEEEEvvEEEEvNT_6ParamsE,"aw",@nobits
	.sectionflags	@""
	.align	16
	.zero		1024


//--------------------- .nv.shared.reserved.0     --------------------------
	.section	.nv.shared.reserved.0,"aw",@nobits
	.weak		__nv_reservedSMEM_offset_0_alias
	.size		__nv_reservedSMEM_offset_0_alias, 0, 64
	.other		__nv_reservedSMEM_offset_0_alias,@"STO_CUDA_RESERVED_SHARED STV_DEFAULT"
__nv_reservedSMEM_offset_0_alias:
	.zero		0
.nv.shared.reserved.0:
	.zero		64
	.weak		__nv_reservedSMEM_tcgen05_partition
	.type		__nv_reservedSMEM_tcgen05_partition,@object
	.size		__nv_reservedSMEM_tcgen05_partition,(.L_0 - __nv_reservedSMEM_tcgen05_partition)
__nv_reservedSMEM_tcgen05_partition:
	.zero		32
.L_0:


//--------------------- .nv.global                --------------------------
	.section	.nv.global,"aw",@nobits
.nv.global:
	.type		_ZN40_INTERNAL_d31f311c_4_k_cu_3fab98da_309004cute1_E,@object
	.size		_ZN40_INTERNAL_d31f311c_4_k_cu_3fab98da_309004cute1_E,(_ZN40_INTERNAL_d31f311c_4_k_cu_3fab98da_309004cuda3std3__45__cpo6cbeginE - _ZN40_INTERNAL_d31f311c_4_k_cu_3fab98da_309004cute1_E)
_ZN40_INTERNAL_d31f311c_4_k_cu_3fab98da_309004cute1_E:
	.zero		1
	.type		_ZN40_INTERNAL_d31f311c_4_k_cu_3fab98da_309004cuda3std3__45__cpo6cbeginE,@object
	.size		_ZN40_INTERNAL_d31f311c_4_k_cu_3fab98da_309004cuda3std3__45__cpo6cbeginE,(_ZN40_INTERNAL_d31f311c_4_k_cu_3fab98da_309004cuda3std3__48in_placeE - _ZN40_INTERNAL_d31f311c_4_k_cu_3fab98da_309004cuda3std3__45__cpo6cbeginE)
_ZN40_INTERNAL_d31f311c_4_k_cu_3fab98da_309004cuda3std3__45__cpo6cbeginE:
	.zero		1
	.type		_ZN40_INTERNAL_d31f311c_4_k_cu_3fab98da_309004cuda3std3__48in_placeE,@object
	.size		_ZN40_INTERNAL_d31f311c_4_k_cu_3fab98da_309004cuda3std3__48in_placeE,(_ZN40_INTERNAL_d31f311c_4_k_cu_3fab98da_309004cuda3std6ranges3__45__cpo9iter_moveE - _ZN40_INTERNAL_d31f311c_4_k_cu_3fab98da_309004cuda3std3__48in_placeE)
_ZN40_INTERNAL_d31f311c_4_k_cu_3fab98da_309004cuda3std3__48in_placeE:
	.zero		1
	.type		_ZN40_INTERNAL_d31f311c_4_k_cu_3fab98da_309004cuda3std6ranges3__45__cpo9iter_moveE,@object
	.size		_ZN40_INTERNAL_d31f311c_4_k_cu_3fab98da_309004cuda3std6ranges3__45__cpo9iter_moveE,(_ZN40_INTERNAL_d31f311c_4_k_cu_3fab98da_309004cuda3std3__45__cpo5beginE - _ZN40_INTERNAL_d31f311c_4_k_cu_3fab98da_309004cuda3std6ranges3__45__cpo9iter_moveE)
_ZN40_INTERNAL_d31f311c_4_k_cu_3fab98da_309004cuda3std6ranges3__45__cpo9iter_moveE:
	.zero		1
	.type		_ZN40_INTERNAL_d31f311c_4_k_cu_3fab98da_309004cuda3std3__45__cpo5beginE,@object
	.size		_ZN40_INTERNAL_d31f311c_4_k_cu_3fab98da_309004cuda3std3__45__cpo5beginE,(_ZN40_INTERNAL_d31f311c_4_k_cu_3fab98da_309004cuda3std3__442_GLOBAL__N__d31f311c_4_k_cu_3fab98da_309006ignoreE - _ZN40_INTERNAL_d31f311c_4_k_cu_3fab98da_309004cuda3std3__45__cpo5beginE)
_ZN40_INTERNAL_d31f311c_4_k_cu_3fab98da_309004cuda3std3__45__cpo5beginE:
	.zero		1
	.type		_ZN40_INTERNAL_d31f311c_4_k_cu_3fab98da_309004cuda3std3__442_GLOBAL__N__d31f311c_4_k_cu_3fab98da_309006ignoreE,@object
	.size		_ZN40_INTERNAL_d31f311c_4_k_cu_3fab98da_309004cuda3std3__442_GLOBAL__N__d31f311c_4_k_cu_3fab98da_309006ignoreE,(_ZN40_INTERNAL_d31f311c_4_k_cu_3fab98da_309004cute7productE - _ZN40_INTERNAL_d31f311c_4_k_cu_3fab98da_309004cuda3std3__442_GLOBAL__N__d31f311c_4_k_cu_3fab98da_309006ignoreE)
_ZN40_INTERNAL_d31f311c_4_k_cu_3fab98da_309004cuda3std3__442_GLOBAL__N__d31f311c_4_k_cu_3fab98da_309006ignoreE:
	.zero		1
	.type		_ZN40_INTERNAL_d31f311c_4_k_cu_3fab98da_309004cute7productE,@object
	.size		_ZN40_INTERNAL_d31f311c_4_k_cu_3fab98da_309004cute7productE,(_ZN40_INTERNAL_d31f311c_4_k_cu_3fab98da_309004cuda3std3__45__cpo3endE - _ZN40_INTERNAL_d31f311c_4_k_cu_3fab98da_309004cute7productE)
_ZN40_INTERNAL_d31f311c_4_k_cu_3fab98da_309004cute7productE:
	.zero		1
	.type		_ZN40_INTERNAL_d31f311c_4_k_cu_3fab98da_309004cuda3std3__45__cpo3endE,@object
	.size		_ZN40_INTERNAL_d31f311c_4_k_cu_3fab98da_309004cuda3std3__45__cpo3endE,(_ZN40_INTERNAL_d31f311c_4_k_cu_3fab98da_309004cuda3std3__419piecewise_constructE - _ZN40_INTERNAL_d31f311c_4_k_cu_3fab98da_309004cuda3std3__45__cpo3endE)
_ZN40_INTERNAL_d31f311c_4_k_cu_3fab98da_309004cuda3std3__45__cpo3endE:
	.zero		1
	.type		_ZN40_INTERNAL_d31f311c_4_k_cu_3fab98da_309004cuda3std3__419piecewise_constructE,@object
	.size		_ZN40_INTERNAL_d31f311c_4_k_cu_3fab98da_309004cuda3std3__419piecewise_constructE,(_ZN40_INTERNAL_d31f311c_4_k_cu_3fab98da_309004cuda3std3__45__cpo4cendE - _ZN40_INTERNAL_d31f311c_4_k_cu_3fab98da_309004cuda3std3__419piecewise_constructE)
_ZN40_INTERNAL_d31f311c_4_k_cu_3fab98da_309004cuda3std3__419piecewise_constructE:
	.zero		1
	.type		_ZN40_INTERNAL_d31f311c_4_k_cu_3fab98da_309004cuda3std3__45__cpo4cendE,@object
	.size		_ZN40_INTERNAL_d31f311c_4_k_cu_3fab98da_309004cuda3std3__45__cpo4cendE,(_ZN40_INTERNAL_d31f311c_4_k_cu_3fab98da_309004cuda3std6ranges3__45__cpo4swapE - _ZN40_INTERNAL_d31f311c_4_k_cu_3fab98da_309004cuda3std3__45__cpo4cendE)
_ZN40_INTERNAL_d31f311c_4_k_cu_3fab98da_309004cuda3std3__45__cpo4cendE:
	.zero		1
	.type		_ZN40_INTERNAL_d31f311c_4_k_cu_3fab98da_309004cuda3std6ranges3__45__cpo4swapE,@object
	.size		_ZN40_INTERNAL_d31f311c_4_k_cu_3fab98da_309004cuda3std6ranges3__45__cpo4swapE,(.L_10 - _ZN40_INTERNAL_d31f311c_4_k_cu_3fab98da_309004cuda3std6ranges3__45__cpo4swapE)
_ZN40_INTERNAL_d31f311c_4_k_cu_3fab98da_309004cuda3std6ranges3__45__cpo4swapE:
	.zero		1
.L_10:


//--------------------- .nv.constant0._ZN7cutlass13device_kernelINS_4gemm6kernel13GemmUniversalIN4cute5tupleIJiiiiEEENS1_10collective13CollectiveMmaINS1_35MainloopSm100TmaUmmaWarpSpecializedILi4ELi2ELi4ENS5_IJNS4_1CILi1EEENSA_ILi2EEESB_EEEEENS5_IJNSA_ILi64EEENSA_ILi256EEENSA_ILi32EEEEEENS_10tfloat32_tENS5_IJlSB_lEEESJ_SK_NS4_8TiledMMAINS4_8MMA_AtomIJNS4_17SM100_MMA_TF32_SSISJ_SJ_fLi64ELi256ELNS4_4UMMA5MajorE0ELSP_0ELNSO_7ScaleInE0ELSQ_0EEEEEENS4_6LayoutINS5_IJSB_SB_SB_EEENS5_IJNSA_ILi0EEESV_SV_EEEEENS5_IJNS4_10UnderscoreESY_SY_EEEEENS4_23SM90_TMA_LOAD_MULTICASTENS4_14ComposedLayoutINS4_7SwizzleILi3ELi4ELi3EEENS4_18smem_ptr_flag_bitsILi32EEENST_INS5_IJNSA_ILi8EEESH_EEENS5_IJSH_SB_EEEEEEEvNS4_8identityENS4_13SM90_TMA_LOADES1B_vS1C_EENS_8epilogue10collective18CollectiveEpilogueINS1F_23Sm100TmaWarpSpecializedILi4ELi2ELi16ELb1ELb0EEEJSI_NS5_IJNST_ISF_SB_EENST_ISH_SB_EEEEESJ_SK_SJ_SK_NS1F_6fusion15FusionCallbacksIS1J_NS1N_17LinearCombinationISJ_fSJ_fLNS_15FloatRoundStyleE2EEESI_S1M_JEEENS4_5SM1004TMEM4LOAD26SM100_TMEM_LOAD_16dp128b8xES1D_S1B_NS4_17SM75_U32x4_LDSM_NENS4_14SM90_TMA_STOREES1B_NS4_17SM90_U32x4_STSM_NENS4_39AutoVectorizingCopyWithAssumedAlignmentILi128EEEEEEvvEEEEvNT_6ParamsE --------------------------
	.section	.nv.constant0._ZN7cutlass13device_kernelINS_4gemm6kernel13GemmUniversalIN4cute5tupleIJiiiiEEENS1_10collective13CollectiveMmaINS1_35MainloopSm100TmaUmmaWarpSpecializedILi4ELi2ELi4ENS5_IJNS4_1CILi1EEENSA_ILi2EEESB_EEEEENS5_IJNSA_ILi64EEENSA_ILi256EEENSA_ILi32EEEEEENS_10tfloat32_tENS5_IJlSB_lEEESJ_SK_NS4_8TiledMMAINS4_8MMA_AtomIJNS4_17SM100_MMA_TF32_SSISJ_SJ_fLi64ELi256ELNS4_4UMMA5MajorE0ELSP_0ELNSO_7ScaleInE0ELSQ_0EEEEEENS4_6LayoutINS5_IJSB_SB_SB_EEENS5_IJNSA_ILi0EEESV_SV_EEEEENS5_IJNS4_10UnderscoreESY_SY_EEEEENS4_23SM90_TMA_LOAD_MULTICASTENS4_14ComposedLayoutINS4_7SwizzleILi3ELi4ELi3EEENS4_18smem_ptr_flag_bitsILi32EEENST_INS5_IJNSA_ILi8EEESH_EEENS5_IJSH_SB_EEEEEEEvNS4_8identityENS4_13SM90_TMA_LOADES1B_vS1C_EENS_8epilogue10collective18CollectiveEpilogueINS1F_23Sm100TmaWarpSpecializedILi4ELi2ELi16ELb1ELb0EEEJSI_NS5_IJNST_ISF_SB_EENST_ISH_SB_EEEEESJ_SK_SJ_SK_NS1F_6fusion15FusionCallbacksIS1J_NS1N_17LinearCombinationISJ_fSJ_fLNS_15FloatRoundStyleE2EEESI_S1M_JEEENS4_5SM1004TMEM4LOAD26SM100_TMEM_LOAD_16dp128b8xES1D_S1B_NS4_17SM75_U32x4_LDSM_NENS4_14SM90_TMA_STOREES1B_NS4_17SM90_U32x4_STSM_NENS4_39AutoVectorizingCopyWithAssumedAlignmentILi128EEEEEEvvEEEEvNT_6ParamsE,"a",@progbits
	.sectionflags	@""
	.align	4
.nv.constant0._ZN7cutlass13device_kernelINS_4gemm6kernel13GemmUniversalIN4cute5tupleIJiiiiEEENS1_10collective13CollectiveMmaINS1_35MainloopSm100TmaUmmaWarpSpecializedILi4ELi2ELi4ENS5_IJNS4_1CILi1EEENSA_ILi2EEESB_EEEEENS5_IJNSA_ILi64EEENSA_ILi256EEENSA_ILi32EEEEEENS_10tfloat32_tENS5_IJlSB_lEEESJ_SK_NS4_8TiledMMAINS4_8MMA_AtomIJNS4_17SM100_MMA_TF32_SSISJ_SJ_fLi64ELi256ELNS4_4UMMA5MajorE0ELSP_0ELNSO_7ScaleInE0ELSQ_0EEEEEENS4_6LayoutINS5_IJSB_SB_SB_EEENS5_IJNSA_ILi0EEESV_SV_EEEEENS5_IJNS4_10UnderscoreESY_SY_EEEEENS4_23SM90_TMA_LOAD_MULTICASTENS4_14ComposedLayoutINS4_7SwizzleILi3ELi4ELi3EEENS4_18smem_ptr_flag_bitsILi32EEENST_INS5_IJNSA_ILi8EEESH_EEENS5_IJSH_SB_EEEEEEEvNS4_8identityENS4_13SM90_TMA_LOADES1B_vS1C_EENS_8epilogue10collective18CollectiveEpilogueINS1F_23Sm100TmaWarpSpecializedILi4ELi2ELi16ELb1ELb0EEEJSI_NS5_IJNST_ISF_SB_EENST_ISH_SB_EEEEESJ_SK_SJ_SK_NS1F_6fusion15FusionCallbacksIS1J_NS1N_17LinearCombinationISJ_fSJ_fLNS_15FloatRoundStyleE2EEESI_S1M_JEEENS4_5SM1004TMEM4LOAD26SM100_TMEM_LOAD_16dp128b8xES1D_S1B_NS4_17SM75_U32x4_LDSM_NENS4_14SM90_TMA_STOREES1B_NS4_17SM90_U32x4_STSM_NENS4_39AutoVectorizingCopyWithAssumedAlignmentILi128EEEEEEvvEEEEvNT_6ParamsE:
	.zero		2944


//--------------------- SYMBOLS --------------------------

	.type		.nv.reservedSmem.offset0,@object
	.size		.nv.reservedSmem.offset0,0x4
	.type		.nv.reservedSmem.cap,@object
	.size		.nv.reservedSmem.cap,0x4
	.type		__assertfail,@function
